//
// Generated by NVIDIA NVVM Compiler
//
// Compiler Build ID: CL-36424714
// Cuda compilation tools, release 13.0, V13.0.88
// Based on NVVM 20.0.0
//

.version 9.0
.target sm_100
.address_size 64

	// .globl	eddyGradientMove

.visible .entry eddyGradientMove(
	.param .u64 .ptr .align 1 eddyGradientMove_param_0,
	.param .u64 .ptr .align 1 eddyGradientMove_param_1,
	.param .u64 .ptr .align 1 eddyGradientMove_param_2,
	.param .u64 .ptr .align 1 eddyGradientMove_param_3,
	.param .u64 .ptr .align 1 eddyGradientMove_param_4,
	.param .u64 .ptr .align 1 eddyGradientMove_param_5,
	.param .u64 .ptr .align 1 eddyGradientMove_param_6,
	.param .u32 eddyGradientMove_param_7,
	.param .u32 eddyGradientMove_param_8,
	.param .u32 eddyGradientMove_param_9,
	.param .u64 .ptr .align 1 eddyGradientMove_param_10,
	.param .u64 .ptr .align 1 eddyGradientMove_param_11,
	.param .f32 eddyGradientMove_param_12
)
{
	.reg .pred 	%p<29>;
	.reg .b32 	%r<92>;
	.reg .b32 	%f<53>;
	.reg .b64 	%rd<72>;
	.reg .b64 	%fd<13>;

	ld.param.u64 	%rd6, [eddyGradientMove_param_1];
	ld.param.u64 	%rd11, [eddyGradientMove_param_3];
	ld.param.u64 	%rd8, [eddyGradientMove_param_4];
	ld.param.u64 	%rd9, [eddyGradientMove_param_5];
	ld.param.u64 	%rd10, [eddyGradientMove_param_6];
	ld.param.u32 	%r34, [eddyGradientMove_param_7];
	ld.param.u32 	%r37, [eddyGradientMove_param_8];
	ld.param.u32 	%r36, [eddyGradientMove_param_9];
	ld.param.u64 	%rd12, [eddyGradientMove_param_10];
	ld.param.u64 	%rd13, [eddyGradientMove_param_11];
	ld.param.f32 	%f18, [eddyGradientMove_param_12];
	cvta.to.global.u64 	%rd1, %rd11;
	cvta.to.global.u64 	%rd2, %rd13;
	cvta.to.global.u64 	%rd3, %rd12;
	mov.u32 	%r38, %ctaid.x;
	mov.u32 	%r39, %ntid.x;
	mov.u32 	%r40, %tid.x;
	mad.lo.s32 	%r1, %r38, %r39, %r40;
	mov.u32 	%r41, %ctaid.y;
	mov.u32 	%r42, %ntid.y;
	mov.u32 	%r43, %tid.y;
	mad.lo.s32 	%r44, %r41, %r42, %r43;
	mov.u32 	%r45, %ctaid.z;
	mov.u32 	%r46, %ntid.z;
	mov.u32 	%r47, %tid.z;
	mad.lo.s32 	%r3, %r45, %r46, %r47;
	setp.ge.s32 	%p1, %r1, %r34;
	setp.ge.s32 	%p2, %r44, %r37;
	or.pred  	%p3, %p1, %p2;
	setp.ge.s32 	%p4, %r3, %r36;
	or.pred  	%p5, %p3, %p4;
	@%p5 bra 	$L__BB0_30;
	mul.lo.s32 	%r4, %r37, %r3;
	add.s32 	%r48, %r4, %r44;
	mul.lo.s32 	%r5, %r48, %r34;
	add.s32 	%r6, %r5, %r1;
	mul.wide.s32 	%rd14, %r6, 4;
	add.s64 	%rd15, %rd3, %rd14;
	ld.global.nc.f32 	%f1, [%rd15];
	setp.eq.f32 	%p6, %f1, 0f40000000;
	add.s64 	%rd4, %rd2, %rd14;
	@%p6 bra 	$L__BB0_3;
	ld.global.nc.f32 	%f19, [%rd4];
	setp.neu.f32 	%p7, %f19, 0f40000000;
	@%p7 bra 	$L__BB0_30;
$L__BB0_3:
	ld.param.u64 	%rd70, [eddyGradientMove_param_0];
	cvta.to.global.u64 	%rd16, %rd70;
	add.s32 	%r50, %r1, %r34;
	add.s32 	%r51, %r50, -1;
	rem.s32 	%r52, %r51, %r34;
	add.s32 	%r7, %r52, %r5;
	add.s32 	%r53, %r1, 1;
	rem.s32 	%r54, %r53, %r34;
	add.s32 	%r8, %r54, %r5;
	add.s32 	%r55, %r44, %r37;
	add.s32 	%r56, %r55, -1;
	rem.u32 	%r57, %r56, %r37;
	add.s32 	%r58, %r57, %r4;
	mad.lo.s32 	%r9, %r58, %r34, %r1;
	add.s32 	%r59, %r44, 1;
	rem.u32 	%r60, %r59, %r37;
	add.s32 	%r61, %r60, %r4;
	mad.lo.s32 	%r10, %r61, %r34, %r1;
	add.s32 	%r62, %r3, %r36;
	add.s32 	%r63, %r62, -1;
	rem.u32 	%r64, %r63, %r36;
	mad.lo.s32 	%r65, %r64, %r37, %r44;
	mad.lo.s32 	%r11, %r65, %r34, %r1;
	add.s32 	%r66, %r3, 1;
	rem.u32 	%r67, %r66, %r36;
	mad.lo.s32 	%r68, %r67, %r37, %r44;
	mad.lo.s32 	%r12, %r68, %r34, %r1;
	mul.wide.s32 	%rd17, %r7, 4;
	add.s64 	%rd18, %rd16, %rd17;
	ld.global.nc.f32 	%f2, [%rd18];
	mul.wide.s32 	%rd19, %r8, 4;
	add.s64 	%rd20, %rd16, %rd19;
	ld.global.nc.f32 	%f3, [%rd20];
	mul.wide.s32 	%rd21, %r9, 4;
	add.s64 	%rd22, %rd16, %rd21;
	ld.global.nc.f32 	%f4, [%rd22];
	mul.wide.s32 	%rd23, %r10, 4;
	add.s64 	%rd24, %rd16, %rd23;
	ld.global.nc.f32 	%f5, [%rd24];
	mul.wide.s32 	%rd25, %r11, 4;
	add.s64 	%rd26, %rd16, %rd25;
	ld.global.nc.f32 	%f6, [%rd26];
	mul.wide.s32 	%rd27, %r12, 4;
	add.s64 	%rd28, %rd16, %rd27;
	ld.global.nc.f32 	%f7, [%rd28];
	mov.b32 	%r83, 1;
	@%p6 bra 	$L__BB0_5;
	ld.global.nc.f32 	%f20, [%rd4];
	setp.eq.f32 	%p9, %f20, 0f40000000;
	selp.u32 	%r83, 1, 0, %p9;
$L__BB0_5:
	mul.wide.s32 	%rd29, %r7, 4;
	add.s64 	%rd30, %rd3, %rd29;
	ld.global.nc.f32 	%f21, [%rd30];
	setp.eq.f32 	%p10, %f21, 0f3F800000;
	mov.b32 	%r84, -1;
	@%p10 bra 	$L__BB0_7;
	mul.wide.s32 	%rd31, %r7, 4;
	add.s64 	%rd32, %rd2, %rd31;
	ld.global.nc.f32 	%f22, [%rd32];
	setp.eq.f32 	%p11, %f22, 0f3F800000;
	selp.s32 	%r84, -1, 0, %p11;
$L__BB0_7:
	mul.wide.s32 	%rd33, %r8, 4;
	add.s64 	%rd34, %rd3, %rd33;
	ld.global.nc.f32 	%f23, [%rd34];
	setp.eq.f32 	%p12, %f23, 0f3F800000;
	mov.b32 	%r85, 1;
	@%p12 bra 	$L__BB0_9;
	mul.wide.s32 	%rd35, %r8, 4;
	add.s64 	%rd36, %rd2, %rd35;
	ld.global.nc.f32 	%f24, [%rd36];
	setp.eq.f32 	%p13, %f24, 0f3F800000;
	selp.u32 	%r85, 1, 0, %p13;
$L__BB0_9:
	add.s32 	%r72, %r85, %r84;
	mul.lo.s32 	%r19, %r72, %r83;
	mov.b32 	%r86, 1;
	@%p6 bra 	$L__BB0_11;
	ld.global.nc.f32 	%f25, [%rd4];
	setp.eq.f32 	%p15, %f25, 0f40000000;
	selp.u32 	%r86, 1, 0, %p15;
$L__BB0_11:
	mul.wide.s32 	%rd37, %r9, 4;
	add.s64 	%rd38, %rd3, %rd37;
	ld.global.nc.f32 	%f26, [%rd38];
	setp.eq.f32 	%p16, %f26, 0f3F800000;
	mov.b32 	%r87, -1;
	@%p16 bra 	$L__BB0_13;
	mul.wide.s32 	%rd39, %r9, 4;
	add.s64 	%rd40, %rd2, %rd39;
	ld.global.nc.f32 	%f27, [%rd40];
	setp.eq.f32 	%p17, %f27, 0f3F800000;
	selp.s32 	%r87, -1, 0, %p17;
$L__BB0_13:
	mul.wide.s32 	%rd41, %r10, 4;
	add.s64 	%rd42, %rd3, %rd41;
	ld.global.nc.f32 	%f28, [%rd42];
	setp.eq.f32 	%p18, %f28, 0f3F800000;
	mov.b32 	%r88, 1;
	@%p18 bra 	$L__BB0_15;
	mul.wide.s32 	%rd43, %r10, 4;
	add.s64 	%rd44, %rd2, %rd43;
	ld.global.nc.f32 	%f29, [%rd44];
	setp.eq.f32 	%p19, %f29, 0f3F800000;
	selp.u32 	%r88, 1, 0, %p19;
$L__BB0_15:
	add.s32 	%r76, %r88, %r87;
	mul.lo.s32 	%r26, %r76, %r86;
	mov.b32 	%r89, 1;
	@%p6 bra 	$L__BB0_17;
	ld.global.nc.f32 	%f30, [%rd4];
	setp.eq.f32 	%p21, %f30, 0f40000000;
	selp.u32 	%r89, 1, 0, %p21;
$L__BB0_17:
	mul.wide.s32 	%rd45, %r11, 4;
	add.s64 	%rd46, %rd3, %rd45;
	ld.global.nc.f32 	%f31, [%rd46];
	setp.eq.f32 	%p22, %f31, 0f3F800000;
	mov.b32 	%r90, -1;
	@%p22 bra 	$L__BB0_19;
	add.s64 	%rd48, %rd2, %rd45;
	ld.global.nc.f32 	%f32, [%rd48];
	setp.eq.f32 	%p23, %f32, 0f3F800000;
	selp.s32 	%r90, -1, 0, %p23;
$L__BB0_19:
	mul.wide.s32 	%rd49, %r12, 4;
	add.s64 	%rd50, %rd3, %rd49;
	ld.global.nc.f32 	%f33, [%rd50];
	setp.eq.f32 	%p24, %f33, 0f3F800000;
	mov.b32 	%r91, 1;
	@%p24 bra 	$L__BB0_21;
	add.s64 	%rd52, %rd2, %rd49;
	ld.global.nc.f32 	%f34, [%rd52];
	setp.eq.f32 	%p25, %f34, 0f3F800000;
	selp.u32 	%r91, 1, 0, %p25;
$L__BB0_21:
	add.s32 	%r79, %r91, %r90;
	mul.lo.s32 	%r33, %r79, %r89;
	cvta.to.global.u64 	%rd53, %rd8;
	mul.wide.s32 	%rd54, %r6, 4;
	add.s64 	%rd55, %rd53, %rd54;
	ld.global.nc.f32 	%f35, [%rd55];
	cvt.rn.f32.s32 	%f8, %r19;
	cvta.to.global.u64 	%rd56, %rd9;
	add.s64 	%rd57, %rd56, %rd54;
	ld.global.nc.f32 	%f36, [%rd57];
	cvt.rn.f32.s32 	%f9, %r26;
	mul.f32 	%f37, %f36, %f9;
	fma.rn.f32 	%f38, %f35, %f8, %f37;
	cvta.to.global.u64 	%rd58, %rd10;
	add.s64 	%rd59, %rd58, %rd54;
	ld.global.nc.f32 	%f39, [%rd59];
	cvt.rn.f32.s32 	%f10, %r33;
	fma.rn.f32 	%f40, %f39, %f10, %f38;
	neg.f32 	%f41, %f40;
	mul.lo.s32 	%r80, %r19, %r19;
	mad.lo.s32 	%r81, %r26, %r26, %r80;
	mad.lo.s32 	%r82, %r33, %r33, %r81;
	cvt.rn.f32.u32 	%f42, %r82;
	div.rn.f32 	%f11, %f41, %f42;
	setp.eq.s32 	%p26, %r19, 0;
	@%p26 bra 	$L__BB0_23;
	mul.f32 	%f51, %f11, %f8;
	bra.uni 	$L__BB0_24;
$L__BB0_23:
	sub.f32 	%f43, %f3, %f2;
	neg.f32 	%f44, %f43;
	cvt.f64.f32 	%fd1, %f44;
	cvt.f64.f32 	%fd2, %f18;
	add.f64 	%fd3, %fd2, %fd2;
	div.rn.f64 	%fd4, %fd1, %fd3;
	cvt.rn.f32.f64 	%f51, %fd4;
$L__BB0_24:
	cvta.to.global.u64 	%rd60, %rd6;
	add.s64 	%rd62, %rd60, %rd54;
	st.global.f32 	[%rd62], %f51;
	setp.eq.s32 	%p27, %r26, 0;
	@%p27 bra 	$L__BB0_26;
	mul.f32 	%f52, %f11, %f9;
	bra.uni 	$L__BB0_27;
$L__BB0_26:
	sub.f32 	%f45, %f5, %f4;
	neg.f32 	%f46, %f45;
	cvt.f64.f32 	%fd5, %f46;
	cvt.f64.f32 	%fd6, %f18;
	add.f64 	%fd7, %fd6, %fd6;
	div.rn.f64 	%fd8, %fd5, %fd7;
	cvt.rn.f32.f64 	%f52, %fd8;
$L__BB0_27:
	ld.param.u64 	%rd71, [eddyGradientMove_param_2];
	cvta.to.global.u64 	%rd63, %rd71;
	add.s64 	%rd65, %rd63, %rd54;
	st.global.f32 	[%rd65], %f52;
	setp.eq.s32 	%p28, %r33, 0;
	@%p28 bra 	$L__BB0_29;
	mul.f32 	%f47, %f11, %f10;
	add.s64 	%rd67, %rd1, %rd54;
	st.global.f32 	[%rd67], %f47;
	bra.uni 	$L__BB0_30;
$L__BB0_29:
	sub.f32 	%f48, %f7, %f6;
	neg.f32 	%f49, %f48;
	cvt.f64.f32 	%fd9, %f49;
	cvt.f64.f32 	%fd10, %f18;
	add.f64 	%fd11, %fd10, %fd10;
	div.rn.f64 	%fd12, %fd9, %fd11;
	cvt.rn.f32.f64 	%f50, %fd12;
	add.s64 	%rd69, %rd1, %rd54;
	st.global.f32 	[%rd69], %f50;
$L__BB0_30:
	ret;

}


// ===== COMPILED SASS (sm_100) =====

	.target	sm_100

	.elftype	@"ET_EXEC"


//--------------------- .note.nv.tkinfo           --------------------------
	.section	.note.nv.tkinfo,"",@"SHT_NOTE"
	.sectionflags	@"SHF_NOTE_NV_TKINFO"
	.tkinfo
        /*0018*/ 	.word	0x00000002
        /*0030*/ 	.string	""
        /*0030*/ 	.string	"ptxas"
        /*0030*/ 	.string	"Cuda compilation tools, release 13.0, V13.0.88"
        /*0030*/ 	.string	"Build cuda_13.0.r13.0/compiler.36424714_0"
        /*0030*/ 	.string	"-arch sm_100 -m 64 "



//--------------------- .note.nv.cuinfo           --------------------------
	.section	.note.nv.cuinfo,"",@"SHT_NOTE"
	.sectionflags	@"SHF_NOTE_NV_CUINFO"
        /*0018*/ 	.short	0x0002
        /*001a*/ 	.short	0x0064
        /*001c*/ 	.short	0x0082
	.zero		2


//--------------------- .nv.info                  --------------------------
	.section	.nv.info,"",@"SHT_CUDA_INFO"
	.align	4


	//----- nvinfo : EIATTR_REGCOUNT
	.align		4
        /*0000*/ 	.byte	0x04, 0x2f
        /*0002*/ 	.short	(.L_1 - .L_0)
	.align		4
.L_0:
        /*0004*/ 	.word	index@(eddyGradientMove)
        /*0008*/ 	.word	0x00000020


	//----- nvinfo : EIATTR_FRAME_SIZE
	.align		4
.L_1:
        /*000c*/ 	.byte	0x04, 0x11
        /*000e*/ 	.short	(.L_3 - .L_2)
	.align		4
.L_2:
        /*0010*/ 	.word	index@($__internal_1_$__cuda_sm3x_div_rn_noftz_f32_slowpath)
        /*0014*/ 	.word	0x00000000


	//----- nvinfo : EIATTR_FRAME_SIZE
	.align		4
.L_3:
        /*0018*/ 	.byte	0x04, 0x11
        /*001a*/ 	.short	(.L_5 - .L_4)
	.align		4
.L_4:
        /*001c*/ 	.word	index@($__internal_0_$__cuda_sm20_div_rn_f64_full)
        /*0020*/ 	.word	0x00000000


	//----- nvinfo : EIATTR_FRAME_SIZE
	.align		4
.L_5:
        /*0024*/ 	.byte	0x04, 0x11
        /*0026*/ 	.short	(.L_7 - .L_6)
	.align		4
.L_6:
        /*0028*/ 	.word	index@(eddyGradientMove)
        /*002c*/ 	.word	0x00000000


	//----- nvinfo : EIATTR_MIN_STACK_SIZE
	.align		4
.L_7:
        /*0030*/ 	.byte	0x04, 0x12
        /*0032*/ 	.short	(.L_9 - .L_8)
	.align		4
.L_8:
        /*0034*/ 	.word	index@(eddyGradientMove)
        /*0038*/ 	.word	0x00000000
.L_9:


//--------------------- .nv.compat                --------------------------
	.section	.nv.compat,"",@"SHT_CUDA_COMPAT_INFO"
	.align	4
        /*0000*/ 	.byte	0x02, 0x09, 0x00, 0x00, 0x02, 0x02, 0x01, 0x00, 0x02, 0x05, 0x05, 0x00, 0x03, 0x07, 0x01, 0x01
        /*0010*/ 	.byte	0x02, 0x03, 0x00, 0x00, 0x02, 0x06, 0x01, 0x00, 0x04, 0x0b, 0x08, 0x00, 0x01, 0x00, 0x00, 0x00
        /*0020*/ 	.byte	0x00, 0x00, 0x00, 0x00


//--------------------- .nv.info.eddyGradientMove --------------------------
	.section	.nv.info.eddyGradientMove,"",@"SHT_CUDA_INFO"
	.sectionflags	@""
	.align	4


	//----- nvinfo : EIATTR_CUDA_API_VERSION
	.align		4
        /*0000*/ 	.byte	0x04, 0x37
        /*0002*/ 	.short	(.L_11 - .L_10)
.L_10:
        /*0004*/ 	.word	0x00000082


	//----- nvinfo : EIATTR_KPARAM_INFO
	.align		4
.L_11:
        /*0008*/ 	.byte	0x04, 0x17
        /*000a*/ 	.short	(.L_13 - .L_12)
.L_12:
        /*000c*/ 	.word	0x00000000
        /*0010*/ 	.short	0x000c
        /*0012*/ 	.short	0x0058
        /*0014*/ 	.byte	0x00, 0xf0, 0x11, 0x00


	//----- nvinfo : EIATTR_KPARAM_INFO
	.align		4
.L_13:
        /*0018*/ 	.byte	0x04, 0x17
        /*001a*/ 	.short	(.L_15 - .L_14)
.L_14:
        /*001c*/ 	.word	0x00000000
        /*0020*/ 	.short	0x000b
        /*0022*/ 	.short	0x0050
        /*0024*/ 	.byte	0x00, 0xf5, 0x21, 0x00


	//----- nvinfo : EIATTR_KPARAM_INFO
	.align		4
.L_15:
        /*0028*/ 	.byte	0x04, 0x17
        /*002a*/ 	.short	(.L_17 - .L_16)
.L_16:
        /*002c*/ 	.word	0x00000000
        /*0030*/ 	.short	0x000a
        /*0032*/ 	.short	0x0048
        /*0034*/ 	.byte	0x00, 0xf5, 0x21, 0x00


	//----- nvinfo : EIATTR_KPARAM_INFO
	.align		4
.L_17:
        /*0038*/ 	.byte	0x04, 0x17
        /*003a*/ 	.short	(.L_19 - .L_18)
.L_18:
        /*003c*/ 	.word	0x00000000
        /*0040*/ 	.short	0x0009
        /*0042*/ 	.short	0x0040
        /*0044*/ 	.byte	0x00, 0xf0, 0x11, 0x00


	//----- nvinfo : EIATTR_KPARAM_INFO
	.align		4
.L_19:
        /*0048*/ 	.byte	0x04, 0x17
        /*004a*/ 	.short	(.L_21 - .L_20)
.L_20:
        /*004c*/ 	.word	0x00000000
        /*0050*/ 	.short	0x0008
        /*0052*/ 	.short	0x003c
        /*0054*/ 	.byte	0x00, 0xf0, 0x11, 0x00


	//----- nvinfo : EIATTR_KPARAM_INFO
	.align		4
.L_21:
        /*0058*/ 	.byte	0x04, 0x17
        /*005a*/ 	.short	(.L_23 - .L_22)
.L_22:
        /*005c*/ 	.word	0x00000000
        /*0060*/ 	.short	0x0007
        /*0062*/ 	.short	0x0038
        /*0064*/ 	.byte	0x00, 0xf0, 0x11, 0x00


	//----- nvinfo : EIATTR_KPARAM_INFO
	.align		4
.L_23:
        /*0068*/ 	.byte	0x04, 0x17
        /*006a*/ 	.short	(.L_25 - .L_24)
.L_24:
        /*006c*/ 	.word	0x00000000
        /*0070*/ 	.short	0x0006
        /*0072*/ 	.short	0x0030
        /*0074*/ 	.byte	0x00, 0xf5, 0x21, 0x00


	//----- nvinfo : EIATTR_KPARAM_INFO
	.align		4
.L_25:
        /*0078*/ 	.byte	0x04, 0x17
        /*007a*/ 	.short	(.L_27 - .L_26)
.L_26:
        /*007c*/ 	.word	0x00000000
        /*0080*/ 	.short	0x0005
        /*0082*/ 	.short	0x0028
        /*0084*/ 	.byte	0x00, 0xf5, 0x21, 0x00


	//----- nvinfo : EIATTR_KPARAM_INFO
	.align		4
.L_27:
        /*0088*/ 	.byte	0x04, 0x17
        /*008a*/ 	.short	(.L_29 - .L_28)
.L_28:
        /*008c*/ 	.word	0x00000000
        /*0090*/ 	.short	0x0004
        /*0092*/ 	.short	0x0020
        /*0094*/ 	.byte	0x00, 0xf5, 0x21, 0x00


	//----- nvinfo : EIATTR_KPARAM_INFO
	.align		4
.L_29:
        /*0098*/ 	.byte	0x04, 0x17
        /*009a*/ 	.short	(.L_31 - .L_30)
.L_30:
        /*009c*/ 	.word	0x00000000
        /*00a0*/ 	.short	0x0003
        /*00a2*/ 	.short	0x0018
        /*00a4*/ 	.byte	0x00, 0xf5, 0x21, 0x00


	//----- nvinfo : EIATTR_KPARAM_INFO
	.align		4
.L_31:
        /*00a8*/ 	.byte	0x04, 0x17
        /*00aa*/ 	.short	(.L_33 - .L_32)
.L_32:
        /*00ac*/ 	.word	0x00000000
        /*00b0*/ 	.short	0x0002
        /*00b2*/ 	.short	0x0010
        /*00b4*/ 	.byte	0x00, 0xf5, 0x21, 0x00


	//----- nvinfo : EIATTR_KPARAM_INFO
	.align		4
.L_33:
        /*00b8*/ 	.byte	0x04, 0x17
        /*00ba*/ 	.short	(.L_35 - .L_34)
.L_34:
        /*00bc*/ 	.word	0x00000000
        /*00c0*/ 	.short	0x0001
        /*00c2*/ 	.short	0x0008
        /*00c4*/ 	.byte	0x00, 0xf5, 0x21, 0x00


	//----- nvinfo : EIATTR_KPARAM_INFO
	.align		4
.L_35:
        /*00c8*/ 	.byte	0x04, 0x17
        /*00ca*/ 	.short	(.L_37 - .L_36)
.L_36:
        /*00cc*/ 	.word	0x00000000
        /*00d0*/ 	.short	0x0000
        /*00d2*/ 	.short	0x0000
        /*00d4*/ 	.byte	0x00, 0xf5, 0x21, 0x00


	//----- nvinfo : EIATTR_SPARSE_MMA_MASK
	.align		4
.L_37:
        /*00d8*/ 	.byte	0x03, 0x50
        /*00da*/ 	.short	0x0000


	//----- nvinfo : EIATTR_MAXREG_COUNT
	.align		4
        /*00dc*/ 	.byte	0x03, 0x1b
        /*00de*/ 	.short	0x00ff


	//----- nvinfo : EIATTR_MERCURY_ISA_VERSION
	.align		4
        /*00e0*/ 	.byte	0x03, 0x5f
        /*00e2*/ 	.short	0x0101


	//----- nvinfo : EIATTR_VRC_CTA_INIT_COUNT
	.align		4
        /*00e4*/ 	.byte	0x02, 0x4a
	.zero		1
	.zero		1


	//----- nvinfo : EIATTR_EXIT_INSTR_OFFSETS
	.align		4
        /*00e8*/ 	.byte	0x04, 0x1c
        /*00ea*/ 	.short	(.L_39 - .L_38)


	//   ....[0]....
.L_38:
        /*00ec*/ 	.word	0x00000120


	//   ....[1]....
        /*00f0*/ 	.word	0x00000200


	//   ....[2]....
        /*00f4*/ 	.word	0x00001420


	//   ....[3]....
        /*00f8*/ 	.word	0x00001620


	//----- nvinfo : EIATTR_CRS_STACK_SIZE
	.align		4
.L_39:
        /*00fc*/ 	.byte	0x04, 0x1e
        /*00fe*/ 	.short	(.L_41 - .L_40)
.L_40:
        /*0100*/ 	.word	0x00000000


	//----- nvinfo : EIATTR_CBANK_PARAM_SIZE
	.align		4
.L_41:
        /*0104*/ 	.byte	0x03, 0x19
        /*0106*/ 	.short	0x005c


	//----- nvinfo : EIATTR_PARAM_CBANK
	.align		4
        /*0108*/ 	.byte	0x04, 0x0a
        /*010a*/ 	.short	(.L_43 - .L_42)
	.align		4
.L_42:
        /*010c*/ 	.word	index@(.nv.constant0.eddyGradientMove)
        /*0110*/ 	.short	0x0380
        /*0112*/ 	.short	0x005c


	//----- nvinfo : EIATTR_SW_WAR
	.align		4
.L_43:
        /*0114*/ 	.byte	0x04, 0x36
        /*0116*/ 	.short	(.L_45 - .L_44)
.L_44:
        /*0118*/ 	.word	0x00000008
.L_45:


//--------------------- .nv.callgraph             --------------------------
	.section	.nv.callgraph,"",@"SHT_CUDA_CALLGRAPH"
	.align	4
	.sectionentsize	8
	.align		4
        /*0000*/ 	.word	0x00000000
	.align		4
        /*0004*/ 	.word	0xffffffff
	.align		4
        /*0008*/ 	.word	0x00000000
	.align		4
        /*000c*/ 	.word	0xfffffffe
	.align		4
        /*0010*/ 	.word	0x00000000
	.align		4
        /*0014*/ 	.word	0xfffffffd
	.align		4
        /*0018*/ 	.word	0x00000000
	.align		4
        /*001c*/ 	.word	0xfffffffc


//--------------------- .text.eddyGradientMove    --------------------------
	.section	.text.eddyGradientMove,"ax",@progbits
	.align	128
        .global         eddyGradientMove
        .type           eddyGradientMove,@function
        .size           eddyGradientMove,(.L_x_32 - eddyGradientMove)
        .other          eddyGradientMove,@"STO_CUDA_ENTRY STV_DEFAULT"
eddyGradientMove:
.text.eddyGradientMove:
[----:B------:R-:W-:Y:S01]  /*0000*/  LDC R1, c[0x0][0x37c] ;  /* 0x0000df00ff017b82 */ /* 0x000fe20000000800 */
[----:B------:R-:W0:Y:S07]  /*0010*/  S2R R3, SR_TID.Y ;  /* 0x0000000000037919 */ /* 0x000e2e0000002200 */
[----:B------:R-:W1:Y:S01]  /*0020*/  LDC R5, c[0x0][0x360] ;  /* 0x0000d800ff057b82 */ /* 0x000e620000000800 */
[----:B------:R-:W1:Y:S01]  /*0030*/  S2R R0, SR_TID.X ;  /* 0x0000000000007919 */ /* 0x000e620000002100 */
[----:B------:R-:W2:Y:S06]  /*0040*/  S2R R2, SR_TID.Z ;  /* 0x0000000000027919 */ /* 0x000eac0000002300 */
[----:B------:R-:W0:Y:S08]  /*0050*/  S2UR UR5, SR_CTAID.Y ;  /* 0x00000000000579c3 */ /* 0x000e300000002600 */
[----:B------:R-:W0:Y:S08]  /*0060*/  LDC R14, c[0x0][0x364] ;  /* 0x0000d900ff0e7b82 */ /* 0x000e300000000800 */
[----:B------:R-:W1:Y:S08]  /*0070*/  S2UR UR4, SR_CTAID.X ;  /* 0x00000000000479c3 */ /* 0x000e700000002500 */
[----:B------:R-:W3:Y:S08]  /*0080*/  LDC.64 R8, c[0x0][0x3b8] ;  /* 0x0000ee00ff087b82 */ /* 0x000ef00000000a00 */
[----:B------:R-:W2:Y:S01]  /*0090*/  S2UR UR6, SR_CTAID.Z ;  /* 0x00000000000679c3 */ /* 0x000ea20000002700 */
[----:B0-----:R-:W-:-:S07]  /*00a0*/  IMAD R14, R14, UR5, R3 ;  /* 0x000000050e0e7c24 */ /* 0x001fce000f8e0203 */
[----:B------:R-:W2:Y:S01]  /*00b0*/  LDC R13, c[0x0][0x368] ;  /* 0x0000da00ff0d7b82 */ /* 0x000ea20000000800 */
[----:B-1----:R-:W-:-:S07]  /*00c0*/  IMAD R5, R5, UR4, R0 ;  /* 0x0000000405057c24 */ /* 0x002fce000f8e0200 */
[----:B------:R-:W0:Y:S01]  /*00d0*/  LDC R4, c[0x0][0x3c0] ;  /* 0x0000f000ff047b82 */ /* 0x000e220000000800 */
[----:B---3--:R-:W-:-:S04]  /*00e0*/  ISETP.GE.AND P0, PT, R14, R9, PT ;  /* 0x000000090e00720c */ /* 0x008fc80003f06270 */
[----:B------:R-:W-:Y:S01]  /*00f0*/  ISETP.GE.OR P0, PT, R5, R8, P0 ;  /* 0x000000080500720c */ /* 0x000fe20000706670 */
[----:B--2---:R-:W-:-:S05]  /*0100*/  IMAD R13, R13, UR6, R2 ;  /* 0x000000060d0d7c24 */ /* 0x004fca000f8e0202 */
[----:B0-----:R-:W-:-:S13]  /*0110*/  ISETP.GE.OR P0, PT, R13, R4, P0 ;  /* 0x000000040d00720c */ /* 0x001fda0000706670 */
[----:B------:R-:W-:Y:S05]  /*0120*/  @P0 EXIT ;  /* 0x000000000000094d */ /* 0x000fea0003800000 */
[----:B------:R-:W0:Y:S01]  /*0130*/  LDC.64 R6, c[0x0][0x3c8] ;  /* 0x0000f200ff067b82 */ /* 0x000e220000000a00 */
[----:B------:R-:W1:Y:S01]  /*0140*/  LDCU.64 UR4, c[0x0][0x358] ;  /* 0x00006b00ff0477ac */ /* 0x000e620008000a00 */
[----:B------:R-:W-:-:S04]  /*0150*/  IMAD R25, R13, R9, R14 ;  /* 0x000000090d197224 */ /* 0x000fc800078e020e */
[----:B------:R-:W-:Y:S02]  /*0160*/  IMAD R0, R25, R8, R5 ;  /* 0x0000000819007224 */ /* 0x000fe400078e0205 */
[----:B------:R-:W2:Y:S02]  /*0170*/  LDC.64 R26, c[0x0][0x3d0] ;  /* 0x0000f400ff1a7b82 */ /* 0x000ea40000000a00 */
[----:B0-----:R-:W-:-:S06]  /*0180*/  IMAD.WIDE R2, R0, 0x4, R6 ;  /* 0x0000000400027825 */ /* 0x001fcc00078e0206 */
[----:B-1----:R-:W3:Y:S01]  /*0190*/  LDG.E.CONSTANT R2, desc[UR4][R2.64] ;  /* 0x0000000402027981 */ /* 0x002ee2000c1e9900 */
[----:B------:R-:W-:Y:S01]  /*01a0*/  BSSY.RECONVERGENT B0, `(.L_x_0) ;  /* 0x0000007000007945 */ /* 0x000fe20003800200 */
[----:B--2---:R-:W-:Y:S01]  /*01b0*/  IMAD.WIDE R16, R0, 0x4, R26 ;  /* 0x0000000400107825 */ /* 0x004fe200078e021a */
[----:B---3--:R-:W-:-:S13]  /*01c0*/  FSETP.NEU.AND P0, PT, R2, 2, PT ;  /* 0x400000000200780b */ /* 0x008fda0003f0d000 */
[----:B------:R-:W-:Y:S05]  /*01d0*/  @!P0 BRA `(.L_x_1) ;  /* 0x00000000000c8947 */ /* 0x000fea0003800000 */
[----:B------:R-:W2:Y:S02]  /*01e0*/  LDG.E.CONSTANT R2, desc[UR4][R16.64] ;  /* 0x0000000410027981 */ /* 0x000ea4000c1e9900 */
[----:B--2---:R-:W-:-:S13]  /*01f0*/  FSETP.NEU.AND P1, PT, R2, 2, PT ;  /* 0x400000000200780b */ /* 0x004fda0003f2d000 */
[----:B------:R-:W-:Y:S05]  /*0200*/  @P1 EXIT ;  /* 0x000000000000194d */ /* 0x000fea0003800000 */
.L_x_1:
[----:B------:R-:W-:Y:S05]  /*0210*/  BSYNC.RECONVERGENT B0 ;  /* 0x0000000000007941 */ /* 0x000fea0003800200 */
.L_x_0:
[----:B------:R-:W0:Y:S01]  /*0220*/  I2F.U32.RP R20, R9 ;  /* 0x0000000900147306 */ /* 0x000e220000209000 */
[----:B------:R-:W-:Y:S01]  /*0230*/  IABS R12, R8 ;  /* 0x00000008000c7213 */ /* 0x000fe20000000000 */
[----:B------:R-:W-:Y:S01]  /*0240*/  VIADD R22, R14, 0x1 ;  /* 0x000000010e167836 */ /* 0x000fe20000000000 */
[----:B------:R-:W-:-:S05]  /*0250*/  ISETP.NE.U32.AND P6, PT, R9, RZ, PT ;  /* 0x000000ff0900720c */ /* 0x000fca0003fc5070 */
[----:B------:R-:W1:Y:S08]  /*0260*/  I2F.RP R15, R12 ;  /* 0x0000000c000f7306 */ /* 0x000e700000209400 */
[----:B0-----:R-:W0:Y:S08]  /*0270*/  MUFU.RCP R20, R20 ;  /* 0x0000001400147308 */ /* 0x001e300000001000 */
[----:B-1----:R-:W1:Y:S08]  /*0280*/  MUFU.RCP R15, R15 ;  /* 0x0000000f000f7308 */ /* 0x002e700000001000 */
[----:B------:R-:W2:Y:S01]  /*0290*/  I2F.U32.RP R21, R4 ;  /* 0x0000000400157306 */ /* 0x000ea20000209000 */
[----:B0-----:R-:W-:-:S07]  /*02a0*/  VIADD R18, R20, 0xffffffe ;  /* 0x0ffffffe14127836 */ /* 0x001fce0000000000 */
[----:B------:R0:W3:Y:S01]  /*02b0*/  F2I.FTZ.U32.TRUNC.NTZ R19, R18 ;  /* 0x0000001200137305 */ /* 0x0000e2000021f000 */
[----:B-1----:R-:W-:-:S07]  /*02c0*/  VIADD R10, R15, 0xffffffe ;  /* 0x0ffffffe0f0a7836 */ /* 0x002fce0000000000 */
[----:B--2---:R-:W1:Y:S01]  /*02d0*/  MUFU.RCP R21, R21 ;  /* 0x0000001500157308 */ /* 0x004e620000001000 */
[----:B0-----:R-:W-:Y:S02]  /*02e0*/  IMAD.MOV.U32 R18, RZ, RZ, RZ ;  /* 0x000000ffff127224 */ /* 0x001fe400078e00ff */
[----:B---3--:R-:W-:-:S05]  /*02f0*/  IMAD.MOV R20, RZ, RZ, -R19 ;  /* 0x000000ffff147224 */ /* 0x008fca00078e0a13 */
[----:B------:R0:W2:Y:S01]  /*0300*/  F2I.FTZ.U32.TRUNC.NTZ R11, R10 ;  /* 0x0000000a000b7305 */ /* 0x0000a2000021f000 */
[----:B------:R-:W-:Y:S01]  /*0310*/  IMAD R15, R20, R9, RZ ;  /* 0x00000009140f7224 */ /* 0x000fe200078e02ff */
[----:B------:R-:W-:-:S03]  /*0320*/  IADD3 R20, PT, PT, R5, -0x1, R8 ;  /* 0xffffffff05147810 */ /* 0x000fc60007ffe008 */
[----:B------:R-:W-:Y:S01]  /*0330*/  IMAD.HI.U32 R15, R19, R15, R18 ;  /* 0x0000000f130f7227 */ /* 0x000fe200078e0012 */
[----:B------:R-:W-:-:S03]  /*0340*/  IADD3 R18, PT, PT, R14, -0x1, R9 ;  /* 0xffffffff0e127810 */ /* 0x000fc60007ffe009 */
[----:B-1----:R-:W-:Y:S02]  /*0350*/  VIADD R2, R21, 0xffffffe ;  /* 0x0ffffffe15027836 */ /* 0x002fe40000000000 */
[----:B0-----:R-:W-:Y:S02]  /*0360*/  IMAD.MOV.U32 R10, RZ, RZ, RZ ;  /* 0x000000ffff0a7224 */ /* 0x001fe400078e00ff */
[----:B--2---:R-:W-:Y:S01]  /*0370*/  IMAD.MOV R21, RZ, RZ, -R11 ;  /* 0x000000ffff157224 */ /* 0x004fe200078e0a0b */
[----:B------:R-:W0:Y:S03]  /*0380*/  F2I.FTZ.U32.TRUNC.NTZ R3, R2 ;  /* 0x0000000200037305 */ /* 0x000e26000021f000 */
[----:B------:R-:W-:-:S04]  /*0390*/  IMAD R21, R21, R12, RZ ;  /* 0x0000000c15157224 */ /* 0x000fc800078e02ff */
[----:B------:R-:W-:-:S04]  /*03a0*/  IMAD.HI.U32 R11, R11, R21, R10 ;  /* 0x000000150b0b7227 */ /* 0x000fc800078e000a */
[----:B------:R-:W-:-:S04]  /*03b0*/  IMAD.HI.U32 R10, R15, R18, RZ ;  /* 0x000000120f0a7227 */ /* 0x000fc800078e00ff */
[----:B------:R-:W-:Y:S01]  /*03c0*/  IMAD.MOV R10, RZ, RZ, -R10 ;  /* 0x000000ffff0a7224 */ /* 0x000fe200078e0a0a */
[----:B0-----:R-:W-:Y:S01]  /*03d0*/  IADD3 R23, PT, PT, RZ, -R3, RZ ;  /* 0x80000003ff177210 */ /* 0x001fe20007ffe0ff */
[----:B------:R-:W-:-:S04]  /*03e0*/  IMAD.HI.U32 R15, R15, R22, RZ ;  /* 0x000000160f0f7227 */ /* 0x000fc800078e00ff */
[----:B------:R-:W-:Y:S01]  /*03f0*/  IMAD R10, R9, R10, R18 ;  /* 0x0000000a090a7224 */ /* 0x000fe200078e0212 */
[----:B------:R-:W-:Y:S01]  /*0400*/  IADD3 R15, PT, PT, -R15, RZ, RZ ;  /* 0x000000ff0f0f7210 */ /* 0x000fe20007ffe1ff */
[----:B------:R-:W-:Y:S01]  /*0410*/  IMAD R19, R23, R4, RZ ;  /* 0x0000000417137224 */ /* 0x000fe200078e02ff */
[-C--:B------:R-:W-:Y:S01]  /*0420*/  LOP3.LUT R23, RZ, R9.reuse, RZ, 0x33, !PT ;  /* 0x00000009ff177212 */ /* 0x080fe200078e33ff */
[----:B------:R-:W-:Y:S01]  /*0430*/  IMAD.MOV.U32 R2, RZ, RZ, RZ ;  /* 0x000000ffff027224 */ /* 0x000fe200078e00ff */
[----:B------:R-:W-:Y:S01]  /*0440*/  ISETP.GE.U32.AND P1, PT, R10, R9, PT ;  /* 0x000000090a00720c */ /* 0x000fe20003f26070 */
[----:B------:R-:W-:Y:S01]  /*0450*/  IMAD R18, R9, R15, R22 ;  /* 0x0000000f09127224 */ /* 0x000fe200078e0216 */
[----:B------:R-:W-:Y:S01]  /*0460*/  IADD3 R15, PT, PT, R13, -0x1, R4 ;  /* 0xffffffff0d0f7810 */ /* 0x000fe20007ffe004 */
[----:B------:R-:W-:Y:S02]  /*0470*/  VIADD R22, R5, 0x1 ;  /* 0x0000000105167836 */ /* 0x000fe40000000000 */
[----:B------:R-:W-:Y:S01]  /*0480*/  IMAD.HI.U32 R2, R3, R19, R2 ;  /* 0x0000001303027227 */ /* 0x000fe200078e0002 */
[----:B------:R-:W-:-:S02]  /*0490*/  IABS R19, R20 ;  /* 0x0000001400137213 */ /* 0x000fc40000000000 */
[----:B------:R-:W-:-:S03]  /*04a0*/  IABS R21, R22 ;  /* 0x0000001600157213 */ /* 0x000fc60000000000 */
[----:B------:R-:W-:-:S04]  /*04b0*/  IMAD.HI.U32 R3, R11, R19, RZ ;  /* 0x000000130b037227 */ /* 0x000fc800078e00ff */
[----:B------:R-:W-:Y:S02]  /*04c0*/  @P1 IMAD.IADD R10, R10, 0x1, -R9 ;  /* 0x000000010a0a1824 */ /* 0x000fe400078e0a09 */
[----:B------:R-:W-:-:S03]  /*04d0*/  IMAD.HI.U32 R11, R11, R21, RZ ;  /* 0x000000150b0b7227 */ /* 0x000fc600078e00ff */
[----:B------:R-:W-:Y:S01]  /*04e0*/  ISETP.GE.U32.AND P1, PT, R10, R9, PT ;  /* 0x000000090a00720c */ /* 0x000fe20003f26070 */
[----:B------:R-:W-:Y:S02]  /*04f0*/  IMAD.MOV R11, RZ, RZ, -R11 ;  /* 0x000000ffff0b7224 */ /* 0x000fe400078e0a0b */
[----:B------:R-:W-:Y:S02]  /*0500*/  IMAD.MOV R3, RZ, RZ, -R3 ;  /* 0x000000ffff037224 */ /* 0x000fe400078e0a03 */
[C---:B------:R-:W-:Y:S02]  /*0510*/  IMAD R21, R12.reuse, R11, R21 ;  /* 0x0000000b0c157224 */ /* 0x040fe400078e0215 */
[----:B------:R-:W-:Y:S02]  /*0520*/  VIADD R11, R13, 0x1 ;  /* 0x000000010d0b7836 */ /* 0x000fe40000000000 */
[----:B------:R-:W-:Y:S02]  /*0530*/  IMAD R19, R12, R3, R19 ;  /* 0x000000030c137224 */ /* 0x000fe400078e0213 */
[----:B------:R-:W-:-:S02]  /*0540*/  IMAD.HI.U32 R3, R2, R15, RZ ;  /* 0x0000000f02037227 */ /* 0x000fc400078e00ff */
[----:B------:R-:W-:Y:S02]  /*0550*/  @P1 IADD3 R10, PT, PT, R10, -R9, RZ ;  /* 0x800000090a0a1210 */ /* 0x000fe40007ffe0ff */
[----:B------:R-:W-:Y:S02]  /*0560*/  IMAD.HI.U32 R2, R2, R11, RZ ;  /* 0x0000000b02027227 */ /* 0x000fe400078e00ff */
[----:B------:R-:W-:Y:S02]  /*0570*/  SEL R10, R23, R10, !P6 ;  /* 0x0000000a170a7207 */ /* 0x000fe40007000000 */
[----:B------:R-:W-:Y:S02]  /*0580*/  IMAD.MOV R3, RZ, RZ, -R3 ;  /* 0x000000ffff037224 */ /* 0x000fe400078e0a03 */
[----:B------:R-:W-:Y:S02]  /*0590*/  IMAD.MOV R2, RZ, RZ, -R2 ;  /* 0x000000ffff027224 */ /* 0x000fe400078e0a02 */
[----:B------:R-:W-:-:S02]  /*05a0*/  IMAD R10, R13, R9, R10 ;  /* 0x000000090d0a7224 */ /* 0x000fc400078e020a */
[----:B------:R-:W-:Y:S02]  /*05b0*/  IMAD R15, R4, R3, R15 ;  /* 0x00000003040f7224 */ /* 0x000fe400078e020f */
[----:B------:R-:W-:Y:S02]  /*05c0*/  IMAD R10, R10, R8, R5 ;  /* 0x000000080a0a7224 */ /* 0x000fe400078e0205 */
[----:B------:R-:W-:Y:S02]  /*05d0*/  IMAD R11, R4, R2, R11 ;  /* 0x00000002040b7224 */ /* 0x000fe400078e020b */
[----:B------:R-:W-:-:S06]  /*05e0*/  IMAD.WIDE R2, R10, 0x4, R6 ;  /* 0x000000040a027825 */ /* 0x000fcc00078e0206 */
[----:B------:R0:W2:Y:S01]  /*05f0*/  LDG.E.CONSTANT R3, desc[UR4][R2.64] ;  /* 0x0000000402037981 */ /* 0x0000a2000c1e9900 */
[----:B------:R-:W-:Y:S02]  /*0600*/  ISETP.GE.U32.AND P1, PT, R18, R9, PT ;  /* 0x000000091200720c */ /* 0x000fe40003f26070 */
[C---:B------:R-:W-:Y:S02]  /*0610*/  ISETP.GT.U32.AND P2, PT, R12.reuse, R19, PT ;  /* 0x000000130c00720c */ /* 0x040fe40003f44070 */
[----:B------:R-:W-:-:S09]  /*0620*/  ISETP.GT.U32.AND P3, PT, R12, R21, PT ;  /* 0x000000150c00720c */ /* 0x000fd20003f64070 */
[----:B------:R-:W-:Y:S01]  /*0630*/  @P1 IMAD.IADD R18, R18, 0x1, -R9 ;  /* 0x0000000112121824 */ /* 0x000fe200078e0a09 */
[-C--:B------:R-:W-:Y:S01]  /*0640*/  ISETP.GE.U32.AND P1, PT, R15, R4.reuse, PT ;  /* 0x000000040f00720c */ /* 0x080fe20003f26070 */
[--C-:B------:R-:W-:Y:S01]  /*0650*/  @!P2 IMAD.IADD R19, R19, 0x1, -R12.reuse ;  /* 0x000000011313a824 */ /* 0x100fe200078e0a0c */
[----:B------:R-:W-:Y:S01]  /*0660*/  ISETP.GE.U32.AND P2, PT, R11, R4, PT ;  /* 0x000000040b00720c */ /* 0x000fe20003f46070 */
[----:B------:R-:W-:Y:S01]  /*0670*/  @!P3 IMAD.IADD R21, R21, 0x1, -R12 ;  /* 0x000000011515b824 */ /* 0x000fe200078e0a0c */
[----:B------:R-:W-:Y:S02]  /*0680*/  ISETP.GE.U32.AND P5, PT, R18, R9, PT ;  /* 0x000000091200720c */ /* 0x000fe40003fa6070 */
[C---:B------:R-:W-:Y:S02]  /*0690*/  ISETP.GT.U32.AND P3, PT, R12.reuse, R19, PT ;  /* 0x000000130c00720c */ /* 0x040fe40003f64070 */
[----:B------:R-:W-:-:S05]  /*06a0*/  ISETP.GT.U32.AND P4, PT, R12, R21, PT ;  /* 0x000000150c00720c */ /* 0x000fca0003f84070 */
[--C-:B------:R-:W-:Y:S02]  /*06b0*/  @P1 IMAD.IADD R15, R15, 0x1, -R4.reuse ;  /* 0x000000010f0f1824 */ /* 0x100fe400078e0a04 */
[----:B------:R-:W-:Y:S02]  /*06c0*/  @P2 IMAD.IADD R11, R11, 0x1, -R4 ;  /* 0x000000010b0b2824 */ /* 0x000fe400078e0a04 */
[----:B------:R-:W-:Y:S02]  /*06d0*/  @P5 IADD3 R18, PT, PT, R18, -R9, RZ ;  /* 0x8000000912125210 */ /* 0x000fe40007ffe0ff */
[----:B------:R-:W-:Y:S01]  /*06e0*/  ISETP.GE.AND P5, PT, R20, RZ, PT ;  /* 0x000000ff1400720c */ /* 0x000fe20003fa6270 */
[--C-:B------:R-:W-:Y:S01]  /*06f0*/  @!P3 IMAD.IADD R19, R19, 0x1, -R12.reuse ;  /* 0x000000011313b824 */ /* 0x100fe200078e0a0c */
[----:B------:R-:W-:Y:S01]  /*0700*/  SEL R18, R23, R18, !P6 ;  /* 0x0000001217127207 */ /* 0x000fe20007000000 */
[----:B------:R-:W-:Y:S01]  /*0710*/  @!P4 IMAD.IADD R21, R21, 0x1, -R12 ;  /* 0x000000011515c824 */ /* 0x000fe200078e0a0c */
[----:B------:R-:W-:-:S02]  /*0720*/  ISETP.GE.AND P6, PT, R22, RZ, PT ;  /* 0x000000ff1600720c */ /* 0x000fc40003fc6270 */
[-C--:B------:R-:W-:Y:S01]  /*0730*/  ISETP.GE.U32.AND P2, PT, R15, R4.reuse, PT ;  /* 0x000000040f00720c */ /* 0x080fe20003f46070 */
[----:B0-----:R-:W-:Y:S01]  /*0740*/  IMAD R2, R13, R9, R18 ;  /* 0x000000090d027224 */ /* 0x001fe200078e0212 */
[----:B------:R-:W-:Y:S02]  /*0750*/  ISETP.GE.U32.AND P1, PT, R11, R4, PT ;  /* 0x000000040b00720c */ /* 0x000fe40003f26070 */
[----:B------:R-:W-:Y:S01]  /*0760*/  ISETP.NE.AND P3, PT, R8, RZ, PT ;  /* 0x000000ff0800720c */ /* 0x000fe20003f65270 */
[-C--:B------:R-:W-:Y:S01]  /*0770*/  IMAD R2, R2, R8.reuse, R5 ;  /* 0x0000000802027224 */ /* 0x080fe200078e0205 */
[----:B------:R-:W-:Y:S02]  /*0780*/  LOP3.LUT R12, RZ, R8, RZ, 0x33, !PT ;  /* 0x00000008ff0c7212 */ /* 0x000fe400078e33ff */
[----:B------:R-:W-:Y:S02]  /*0790*/  @!P5 IADD3 R19, PT, PT, -R19, RZ, RZ ;  /* 0x000000ff1313d210 */ /* 0x000fe40007ffe1ff */
[----:B------:R-:W-:Y:S01]  /*07a0*/  ISETP.NE.U32.AND P4, PT, R4, RZ, PT ;  /* 0x000000ff0400720c */ /* 0x000fe20003f85070 */
[----:B------:R-:W-:Y:S01]  /*07b0*/  @!P6 IMAD.MOV R21, RZ, RZ, -R21 ;  /* 0x000000ffff15e224 */ /* 0x000fe200078e0a15 */
[C---:B------:R-:W-:Y:S01]  /*07c0*/  SEL R19, R12.reuse, R19, !P3 ;  /* 0x000000130c137207 */ /* 0x040fe20005800000 */
[--C-:B------:R-:W-:Y:S01]  /*07d0*/  @P2 IMAD.IADD R15, R15, 0x1, -R4.reuse ;  /* 0x000000010f0f2824 */ /* 0x100fe200078e0a04 */
[----:B------:R-:W-:Y:S01]  /*07e0*/  LOP3.LUT R22, RZ, R4, RZ, 0x33, !PT ;  /* 0x00000004ff167212 */ /* 0x000fe200078e33ff */
[----:B------:R-:W-:Y:S01]  /*07f0*/  @P1 IMAD.IADD R11, R11, 0x1, -R4 ;  /* 0x000000010b0b1824 */ /* 0x000fe200078e0a04 */
[----:B------:R-:W-:Y:S01]  /*0800*/  SEL R21, R12, R21, !P3 ;  /* 0x000000150c157207 */ /* 0x000fe20005800000 */
[----:B------:R-:W-:Y:S01]  /*0810*/  IMAD.WIDE R12, R2, 0x4, R6 ;  /* 0x00000004020c7825 */ /* 0x000fe200078e0206 */
[----:B------:R-:W-:-:S03]  /*0820*/  SEL R15, R22, R15, !P4 ;  /* 0x0000000f160f7207 */ /* 0x000fc60006000000 */
[CC--:B------:R-:W-:Y:S01]  /*0830*/  IMAD R4, R25.reuse, R8.reuse, R21 ;  /* 0x0000000819047224 */ /* 0x0c0fe200078e0215 */
[----:B------:R0:W3:Y:S01]  /*0840*/  LDG.E.CONSTANT R20, desc[UR4][R12.64] ;  /* 0x000000040c147981 */ /* 0x0000e2000c1e9900 */
[----:B------:R-:W-:Y:S01]  /*0850*/  IMAD R25, R25, R8, R19 ;  /* 0x0000000819197224 */ /* 0x000fe200078e0213 */
[----:B------:R-:W-:Y:S01]  /*0860*/  SEL R11, R22, R11, !P4 ;  /* 0x0000000b160b7207 */ /* 0x000fe20006000000 */
[----:B------:R-:W-:-:S04]  /*0870*/  IMAD.WIDE R18, R4, 0x4, R6 ;  /* 0x0000000404127825 */ /* 0x000fc800078e0206 */
[----:B------:R-:W-:Y:S02]  /*0880*/  IMAD.WIDE R22, R25, 0x4, R6 ;  /* 0x0000000419167825 */ /* 0x000fe400078e0206 */
[----:B------:R-:W4:Y:S02]  /*0890*/  LDG.E.CONSTANT R18, desc[UR4][R18.64] ;  /* 0x0000000412127981 */ /* 0x000f24000c1e9900 */
[-CC-:B------:R-:W-:Y:S02]  /*08a0*/  IMAD R11, R11, R9.reuse, R14.reuse ;  /* 0x000000090b0b7224 */ /* 0x180fe400078e020e */
[----:B------:R-:W4:Y:S01]  /*08b0*/  LDG.E.CONSTANT R22, desc[UR4][R22.64] ;  /* 0x0000000416167981 */ /* 0x000f22000c1e9900 */
[----:B--2---:R-:W-:Y:S01]  /*08c0*/  FSETP.NEU.AND P3, PT, R3, 1, PT ;  /* 0x3f8000000300780b */ /* 0x004fe20003f6d000 */
[----:B------:R-:W-:-:S04]  /*08d0*/  IMAD R3, R15, R9, R14 ;  /* 0x000000090f037224 */ /* 0x000fc800078e020e */
[-CC-:B------:R-:W-:Y:S02]  /*08e0*/  IMAD R3, R3, R8.reuse, R5.reuse ;  /* 0x0000000803037224 */ /* 0x180fe400078e0205 */
[----:B------:R-:W-:Y:S02]  /*08f0*/  IMAD R5, R11, R8, R5 ;  /* 0x000000080b057224 */ /* 0x000fe400078e0205 */
[----:B------:R-:W-:-:S04]  /*0900*/  IMAD.WIDE R8, R3, 0x4, R6 ;  /* 0x0000000403087825 */ /* 0x000fc800078e0206 */
[----:B0-----:R-:W-:Y:S02]  /*0910*/  @P3 IMAD.WIDE R12, R10, 0x4, R26 ;  /* 0x000000040a0c3825 */ /* 0x001fe400078e021a */
[----:B------:R-:W2:Y:S02]  /*0920*/  LDG.E.CONSTANT R8, desc[UR4][R8.64] ;  /* 0x0000000408087981 */ /* 0x000ea4000c1e9900 */
[----:B------:R-:W-:Y:S02]  /*0930*/  IMAD.WIDE R14, R5, 0x4, R6 ;  /* 0x00000004050e7825 */ /* 0x000fe400078e0206 */
[----:B------:R-:W2:Y:S04]  /*0940*/  @P3 LDG.E.CONSTANT R12, desc[UR4][R12.64] ;  /* 0x000000040c0c3981 */ /* 0x000ea8000c1e9900 */
[----:B------:R0:W2:Y:S01]  /*0950*/  LDG.E.CONSTANT R7, desc[UR4][R14.64] ;  /* 0x000000040e077981 */ /* 0x0000a2000c1e9900 */
[----:B------:R-:W-:-:S03]  /*0960*/  IMAD.MOV.U32 R11, RZ, RZ, -0x1 ;  /* 0xffffffffff0b7424 */ /* 0x000fc600078e00ff */
[----:B------:R-:W2:Y:S01]  /*0970*/  @P0 LDG.E.CONSTANT R9, desc[UR4][R16.64] ;  /* 0x0000000410090981 */ /* 0x000ea2000c1e9900 */
[----:B---3--:R-:W-:-:S03]  /*0980*/  FSETP.NEU.AND P4, PT, R20, 1, PT ;  /* 0x3f8000001400780b */ /* 0x008fc60003f8d000 */
[----:B------:R-:W3:Y:S01]  /*0990*/  @P0 LDG.E.CONSTANT R20, desc[UR4][R16.64] ;  /* 0x0000000410140981 */ /* 0x000ee2000c1e9900 */
[----:B----4-:R-:W-:Y:S02]  /*09a0*/  FSETP.NEU.AND P5, PT, R18, 1, PT ;  /* 0x3f8000001200780b */ /* 0x010fe40003fad000 */
[----:B------:R-:W-:-:S07]  /*09b0*/  FSETP.NEU.AND P1, PT, R22, 1, PT ;  /* 0x3f8000001600780b */ /* 0x000fce0003f2d000 */
[--C-:B------:R-:W-:Y:S01]  /*09c0*/  @P4 IMAD.WIDE R18, R2, 0x4, R26.reuse ;  /* 0x0000000402124825 */ /* 0x100fe200078e021a */
[----:B------:R1:W4:Y:S04]  /*09d0*/  @P0 LDG.E.CONSTANT R22, desc[UR4][R16.64] ;  /* 0x0000000410160981 */ /* 0x000328000c1e9900 */
[----:B------:R1:W3:Y:S01]  /*09e0*/  @P4 LDG.E.CONSTANT R6, desc[UR4][R18.64] ;  /* 0x0000000412064981 */ /* 0x0002e2000c1e9900 */
[----:B0-----:R-:W-:Y:S01]  /*09f0*/  @P5 IMAD.WIDE R14, R4, 0x4, R26 ;  /* 0x00000004040e5825 */ /* 0x001fe200078e021a */
[----:B-1----:R-:W0:Y:S04]  /*0a00*/  LDC.64 R16, c[0x0][0x380] ;  /* 0x0000e000ff107b82 */ /* 0x002e280000000a00 */
[----:B------:R1:W4:Y:S04]  /*0a10*/  @P5 LDG.E.CONSTANT R23, desc[UR4][R14.64] ;  /* 0x000000040e175981 */ /* 0x000328000c1e9900 */
[----:B------:R-:W0:Y:S08]  /*0a20*/  LDC.64 R18, c[0x0][0x3a8] ;  /* 0x0000ea00ff127b82 */ /* 0x000e300000000a00 */
[----:B-1----:R-:W1:Y:S01]  /*0a30*/  LDC.64 R14, c[0x0][0x3b0] ;  /* 0x0000ec00ff0e7b82 */ /* 0x002e620000000a00 */
[----:B0-----:R-:W-:-:S06]  /*0a40*/  IMAD.WIDE R18, R0, 0x4, R18 ;  /* 0x0000000400127825 */ /* 0x001fcc00078e0212 */
[----:B------:R-:W4:Y:S01]  /*0a50*/  LDG.E.CONSTANT R18, desc[UR4][R18.64] ;  /* 0x0000000412127981 */ /* 0x000f22000c1e9900 */
[----:B-1----:R-:W-:-:S05]  /*0a60*/  IMAD.WIDE R14, R0, 0x4, R14 ;  /* 0x00000004000e7825 */ /* 0x002fca00078e020e */
[----:B------:R0:W4:Y:S02]  /*0a70*/  LDG.E.CONSTANT R24, desc[UR4][R14.64] ;  /* 0x000000040e187981 */ /* 0x000124000c1e9900 */
[----:B0-----:R-:W-:Y:S01]  /*0a80*/  IMAD.WIDE R14, R5, 0x4, R16 ;  /* 0x00000004050e7825 */ /* 0x001fe200078e0210 */
[----:B--2---:R-:W-:Y:S02]  /*0a90*/  FSETP.NEU.AND P2, PT, R8, 1, PT ;  /* 0x3f8000000800780b */ /* 0x004fe40003f4d000 */
[----:B------:R-:W-:-:S04]  /*0aa0*/  @P3 FSETP.NEU.AND P6, PT, R12, 1, PT ;  /* 0x3f8000000c00380b */ /* 0x000fc80003fcd000 */
[----:B------:R-:W-:Y:S02]  /*0ab0*/  @P3 SEL R11, RZ, 0xffffffff, P6 ;  /* 0xffffffffff0b3807 */ /* 0x000fe40003000000 */
[----:B------:R-:W-:Y:S01]  /*0ac0*/  FSETP.NEU.AND P3, PT, R7, 1, PT ;  /* 0x3f8000000700780b */ /* 0x000fe20003f6d000 */
[----:B------:R-:W-:-:S05]  /*0ad0*/  @P1 IMAD.WIDE R12, R25, 0x4, R26 ;  /* 0x00000004190c1825 */ /* 0x000fca00078e021a */
[----:B------:R0:W2:Y:S01]  /*0ae0*/  @P1 LDG.E.CONSTANT R7, desc[UR4][R12.64] ;  /* 0x000000040c071981 */ /* 0x0000a2000c1e9900 */
[----:B------:R-:W-:-:S05]  /*0af0*/  @P2 IMAD.WIDE R28, R3, 0x4, R26 ;  /* 0x00000004031c2825 */ /* 0x000fca00078e021a */
[----:B------:R1:W2:Y:S01]  /*0b00*/  @P2 LDG.E.CONSTANT R21, desc[UR4][R28.64] ;  /* 0x000000041c152981 */ /* 0x0002a2000c1e9900 */
[----:B------:R-:W-:Y:S01]  /*0b10*/  @P3 IMAD.WIDE R26, R5, 0x4, R26 ;  /* 0x00000004051a3825 */ /* 0x000fe200078e021a */
[----:B0-----:R-:W0:Y:S04]  /*0b20*/  LDC.64 R12, c[0x0][0x3a0] ;  /* 0x0000e800ff0c7b82 */ /* 0x001e280000000a00 */
[----:B------:R1:W2:Y:S01]  /*0b30*/  @P3 LDG.E.CONSTANT R8, desc[UR4][R26.64] ;  /* 0x000000041a083981 */ /* 0x0002a2000c1e9900 */
[----:B0-----:R-:W-:-:S06]  /*0b40*/  IMAD.WIDE R12, R0, 0x4, R12 ;  /* 0x00000004000c7825 */ /* 0x001fcc00078e020c */
[----:B------:R-:W2:Y:S01]  /*0b50*/  LDG.E.CONSTANT R12, desc[UR4][R12.64] ;  /* 0x000000040c0c7981 */ /* 0x000ea2000c1e9900 */
[----:B-1----:R-:W-:-:S04]  /*0b60*/  IMAD.WIDE R28, R2, 0x4, R16 ;  /* 0x00000004021c7825 */ /* 0x002fc800078e0210 */
[--C-:B------:R-:W-:Y:S02]  /*0b70*/  IMAD.WIDE R26, R10, 0x4, R16.reuse ;  /* 0x000000040a1a7825 */ /* 0x100fe400078e0210 */
[----:B------:R0:W5:Y:S02]  /*0b80*/  LDG.E.CONSTANT R29, desc[UR4][R28.64] ;  /* 0x000000041c1d7981 */ /* 0x000164000c1e9900 */
[--C-:B------:R-:W-:Y:S02]  /*0b90*/  IMAD.WIDE R2, R3, 0x4, R16.reuse ;  /* 0x0000000403027825 */ /* 0x100fe400078e0210 */
[----:B------:R-:W5:Y:S02]  /*0ba0*/  LDG.E.CONSTANT R26, desc[UR4][R26.64] ;  /* 0x000000041a1a7981 */ /* 0x000f64000c1e9900 */
[--C-:B------:R-:W-:Y:S01]  /*0bb0*/  IMAD.WIDE R4, R4, 0x4, R16.reuse ;  /* 0x0000000404047825 */ /* 0x100fe200078e0210 */
[----:B---3--:R-:W-:Y:S01]  /*0bc0*/  @P4 FSETP.NEU.AND P6, PT, R6, 1, PT ;  /* 0x3f8000000600480b */ /* 0x008fe20003fcd000 */
[----:B------:R1:W5:Y:S02]  /*0bd0*/  LDG.E.CONSTANT R2, desc[UR4][R2.64] ;  /* 0x0000000402027981 */ /* 0x000364000c1e9900 */
[----:B------:R-:W-:-:S02]  /*0be0*/  IMAD.WIDE R16, R25, 0x4, R16 ;  /* 0x0000000419107825 */ /* 0x000fc400078e0210 */
[----:B------:R3:W5:Y:S04]  /*0bf0*/  LDG.E.CONSTANT R13, desc[UR4][R14.64] ;  /* 0x000000040e0d7981 */ /* 0x000768000c1e9900 */
[----:B------:R-:W5:Y:S01]  /*0c00*/  LDG.E.CONSTANT R19, desc[UR4][R16.64] ;  /* 0x0000000410137981 */ /* 0x000f62000c1e9900 */
[----:B------:R-:W-:-:S03]  /*0c10*/  HFMA2 R6, -RZ, RZ, 0, 5.9604644775390625e-08 ;  /* 0x00000001ff067431 */ /* 0x000fc600000001ff */
[----:B------:R3:W5:Y:S01]  /*0c20*/  LDG.E.CONSTANT R10, desc[UR4][R4.64] ;  /* 0x00000004040a7981 */ /* 0x000762000c1e9900 */
[----:B------:R-:W-:Y:S02]  /*0c30*/  @P4 SEL R6, RZ, 0x1, P6 ;  /* 0x00000001ff064807 */ /* 0x000fe40003000000 */
[----:B----4-:R-:W-:Y:S01]  /*0c40*/  @P5 FSETP.NEU.AND P6, PT, R23, 1, PT ;  /* 0x3f8000001700580b */ /* 0x010fe20003fcd000 */
[----:B------:R-:W-:Y:S02]  /*0c50*/  IMAD.MOV.U32 R23, RZ, RZ, 0x1 ;  /* 0x00000001ff177424 */ /* 0x000fe400078e00ff */
[----:B0-----:R-:W-:Y:S01]  /*0c60*/  IMAD.IADD R28, R6, 0x1, R11 ;  /* 0x00000001061c7824 */ /* 0x001fe200078e020b */
[----:B------:R-:W-:Y:S01]  /*0c70*/  @P5 SEL R23, RZ, 0x1, P6 ;  /* 0x00000001ff175807 */ /* 0x000fe20003000000 */
[----:B------:R-:W-:Y:S01]  /*0c80*/  IMAD.MOV.U32 R6, RZ, RZ, -0x1 ;  /* 0xffffffffff067424 */ /* 0x000fe200078e00ff */
[----:B------:R-:W-:Y:S01]  /*0c90*/  @P0 FSETP.NEU.AND P6, PT, R22, 2, PT ;  /* 0x400000001600080b */ /* 0x000fe20003fcd000 */
[----:B-1----:R-:W-:Y:S01]  /*0ca0*/  IMAD.MOV.U32 R3, RZ, RZ, 0x1 ;  /* 0x00000001ff037424 */ /* 0x002fe200078e00ff */
[----:B------:R-:W-:-:S02]  /*0cb0*/  @P0 FSETP.NEU.AND P5, PT, R20, 2, PT ;  /* 0x400000001400080b */ /* 0x000fc40003fad000 */
[----:B------:R-:W-:Y:S01]  /*0cc0*/  @P0 SEL R3, RZ, 0x1, P6 ;  /* 0x00000001ff030807 */ /* 0x000fe20003000000 */
[----:B---3--:R-:W-:Y:S02]  /*0cd0*/  IMAD.MOV.U32 R14, RZ, RZ, 0x1 ;  /* 0x00000001ff0e7424 */ /* 0x008fe400078e00ff */
[----:B------:R-:W-:Y:S01]  /*0ce0*/  IMAD.MOV.U32 R5, RZ, RZ, 0x1 ;  /* 0x00000001ff057424 */ /* 0x000fe200078e00ff */
[----:B------:R-:W-:Y:S01]  /*0cf0*/  @P0 SEL R5, RZ, 0x1, P5 ;  /* 0x00000001ff050807 */ /* 0x000fe20002800000 */
[----:B------:R-:W-:-:S04]  /*0d00*/  IMAD.MOV.U32 R4, RZ, RZ, 0x1 ;  /* 0x00000001ff047424 */ /* 0x000fc800078e00ff */
[----:B------:R-:W-:Y:S01]  /*0d10*/  IMAD R5, R28, R5, RZ ;  /* 0x000000051c057224 */ /* 0x000fe200078e02ff */
[----:B------:R-:W-:Y:S01]  /*0d20*/  BSSY.RECONVERGENT B0, `(.L_x_2) ;  /* 0x0000023000007945 */ /* 0x000fe20003800200 */
[----:B--2---:R-:W-:-:S04]  /*0d30*/  @P1 FSETP.NEU.AND P4, PT, R7, 1, PT ;  /* 0x3f8000000700180b */ /* 0x004fc80003f8d000 */
[----:B------:R-:W-:Y:S02]  /*0d40*/  @P1 SEL R6, RZ, 0xffffffff, P4 ;  /* 0xffffffffff061807 */ /* 0x000fe40002000000 */
[----:B------:R-:W-:Y:S02]  /*0d50*/  @P2 FSETP.NEU.AND P4, PT, R21, 1, PT ;  /* 0x3f8000001500280b */ /* 0x000fe40003f8d000 */
[----:B------:R-:W-:Y:S01]  /*0d60*/  IADD3 R6, PT, PT, R23, R6, RZ ;  /* 0x0000000617067210 */ /* 0x000fe20007ffe0ff */
[----:B------:R-:W-:Y:S01]  /*0d70*/  IMAD.MOV.U32 R7, RZ, RZ, -0x1 ;  /* 0xffffffffff077424 */ /* 0x000fe200078e00ff */
[----:B------:R-:W-:-:S03]  /*0d80*/  @P3 FSETP.NEU.AND P6, PT, R8, 1, PT ;  /* 0x3f8000000800380b */ /* 0x000fc60003fcd000 */
[----:B------:R-:W-:Y:S01]  /*0d90*/  IMAD R8, R6, R3, RZ ;  /* 0x0000000306087224 */ /* 0x000fe200078e02ff */
[----:B------:R-:W-:Y:S02]  /*0da0*/  @P0 FSETP.NEU.AND P1, PT, R9, 2, PT ;  /* 0x400000000900080b */ /* 0x000fe40003f2d000 */
[----:B------:R-:W-:Y:S02]  /*0db0*/  @P2 SEL R7, RZ, 0xffffffff, P4 ;  /* 0xffffffffff072807 */ /* 0x000fe40002000000 */
[----:B------:R-:W-:Y:S01]  /*0dc0*/  @P3 SEL R14, RZ, 0x1, P6 ;  /* 0x00000001ff0e3807 */ /* 0x000fe20003000000 */
[----:B------:R-:W-:Y:S01]  /*0dd0*/  IMAD R6, R8, R8, RZ ;  /* 0x0000000808067224 */ /* 0x000fe200078e02ff */
[----:B------:R-:W-:Y:S02]  /*0de0*/  @P0 SEL R4, RZ, 0x1, P1 ;  /* 0x00000001ff040807 */ /* 0x000fe40000800000 */
[----:B------:R-:W-:Y:S01]  /*0df0*/  IADD3 R7, PT, PT, R14, R7, RZ ;  /* 0x000000070e077210 */ /* 0x000fe20007ffe0ff */
[----:B------:R-:W-:-:S04]  /*0e00*/  IMAD R3, R5, R5, R6 ;  /* 0x0000000505037224 */ /* 0x000fc800078e0206 */
[----:B------:R-:W-:-:S04]  /*0e10*/  IMAD R4, R7, R4, RZ ;  /* 0x0000000407047224 */ /* 0x000fc800078e02ff */
[----:B------:R-:W-:-:S05]  /*0e20*/  IMAD R3, R4, R4, R3 ;  /* 0x0000000404037224 */ /* 0x000fca00078e0203 */
[----:B------:R-:W-:Y:S02]  /*0e30*/  I2FP.F32.U32 R6, R3 ;  /* 0x0000000300067245 */ /* 0x000fe40000201000 */
[----:B------:R-:W-:Y:S02]  /*0e40*/  I2FP.F32.S32 R3, R5 ;  /* 0x0000000500037245 */ /* 0x000fe40000201400 */
[----:B------:R-:W0:Y:S01]  /*0e50*/  MUFU.RCP R11, R6 ;  /* 0x00000006000b7308 */ /* 0x000e220000001000 */
[----:B------:R-:W-:Y:S02]  /*0e60*/  I2FP.F32.S32 R9, R8 ;  /* 0x0000000800097245 */ /* 0x000fe40000201400 */
[----:B------:R-:W-:Y:S01]  /*0e70*/  FMUL R7, R18, R3 ;  /* 0x0000000312077220 */ /* 0x000fe20000400000 */
[----:B------:R-:W-:-:S03]  /*0e80*/  I2FP.F32.S32 R23, R4 ;  /* 0x0000000400177245 */ /* 0x000fc60000201400 */
[----:B------:R-:W-:-:S04]  /*0e90*/  FFMA R7, R12, R9, R7 ;  /* 0x000000090c077223 */ /* 0x000fc80000000007 */
[----:B------:R-:W-:-:S04]  /*0ea0*/  FFMA R24, R24, R23, R7 ;  /* 0x0000001718187223 */ /* 0x000fc80000000007 */
[----:B------:R-:W1:Y:S01]  /*0eb0*/  FCHK P0, -R24, R6 ;  /* 0x0000000618007302 */ /* 0x000e620000000100 */
[----:B0-----:R-:W-:-:S04]  /*0ec0*/  FFMA R12, -R6, R11, 1 ;  /* 0x3f800000060c7423 */ /* 0x001fc8000000010b */
[----:B------:R-:W-:-:S04]  /*0ed0*/  FFMA R11, R11, R12, R11 ;  /* 0x0000000c0b0b7223 */ /* 0x000fc8000000000b */
[----:B------:R-:W-:-:S04]  /*0ee0*/  FFMA R22, -R24, R11, RZ ;  /* 0x0000000b18167223 */ /* 0x000fc800000001ff */
[----:B------:R-:W-:-:S04]  /*0ef0*/  FFMA R7, -R6, R22, -R24 ;  /* 0x0000001606077223 */ /* 0x000fc80000000918 */
[----:B------:R-:W-:Y:S01]  /*0f00*/  FFMA R22, R11, R7, R22 ;  /* 0x000000070b167223 */ /* 0x000fe20000000016 */
[----:B-1----:R-:W-:Y:S06]  /*0f10*/  @!P0 BRA `(.L_x_3) ;  /* 0x00000000000c8947 */ /* 0x002fec0003800000 */
[----:B------:R-:W-:Y:S01]  /*0f20*/  FADD R7, -R24, -RZ ;  /* 0x800000ff18077221 */ /* 0x000fe20000000100 */
[----:B------:R-:W-:-:S07]  /*0f30*/  MOV R12, 0xf50 ;  /* 0x00000f50000c7802 */ /* 0x000fce0000000f00 */
[----:B-----5:R-:W-:Y:S05]  /*0f40*/  CALL.REL.NOINC `($__internal_1_$__cuda_sm3x_div_rn_noftz_f32_slowpath) ;  /* 0x0000000c002c7944 */ /* 0x020fea0003c00000 */
.L_x_3:
[----:B------:R-:W-:Y:S05]  /*0f50*/  BSYNC.RECONVERGENT B0 ;  /* 0x0000000000007941 */ /* 0x000fea0003800200 */
.L_x_2:
[----:B------:R-:W-:Y:S01]  /*0f60*/  ISETP.NE.AND P0, PT, R8, RZ, PT ;  /* 0x000000ff0800720c */ /* 0x000fe20003f05270 */
[----:B------:R-:W-:-:S12]  /*0f70*/  BSSY.RECONVERGENT B0, `(.L_x_4) ;  /* 0x000001d000007945 */ /* 0x000fd80003800200 */
[----:B------:R-:W-:Y:S01]  /*0f80*/  @P0 FMUL R9, R9, R22 ;  /* 0x0000001609090220 */ /* 0x000fe20000400000 */
[----:B------:R-:W-:Y:S06]  /*0f90*/  @P0 BRA `(.L_x_5) ;  /* 0x0000000000680947 */ /* 0x000fec0003800000 */
[----:B------:R-:W0:Y:S01]  /*0fa0*/  LDCU UR6, c[0x0][0x3d8] ;  /* 0x00007b00ff0677ac */ /* 0x000e220008000800 */
[----:B------:R-:W-:Y:S01]  /*0fb0*/  IMAD.MOV.U32 R6, RZ, RZ, 0x1 ;  /* 0x00000001ff067424 */ /* 0x000fe200078e00ff */
[----:B------:R-:W-:Y:S01]  /*0fc0*/  BSSY.RECONVERGENT B1, `(.L_x_6) ;  /* 0x0000016000017945 */ /* 0x000fe20003800200 */
[----:B0-----:R-:W0:Y:S02]  /*0fd0*/  F2F.F64.F32 R16, UR6 ;  /* 0x0000000600107d10 */ /* 0x001e240008201800 */
[----:B0-----:R-:W-:-:S06]  /*0fe0*/  DADD R16, R16, R16 ;  /* 0x0000000010107229 */ /* 0x001fcc0000000010 */
[----:B------:R-:W0:Y:S02]  /*0ff0*/  MUFU.RCP64H R7, R17 ;  /* 0x0000001100077308 */ /* 0x000e240000001800 */
[----:B0-----:R-:W-:-:S08]  /*1000*/  DFMA R8, -R16, R6, 1 ;  /* 0x3ff000001008742b */ /* 0x001fd00000000106 */
[----:B------:R-:W-:-:S08]  /*1010*/  DFMA R8, R8, R8, R8 ;  /* 0x000000080808722b */ /* 0x000fd00000000008 */
[----:B------:R-:W-:Y:S01]  /*1020*/  DFMA R8, R6, R8, R6 ;  /* 0x000000080608722b */ /* 0x000fe20000000006 */
[----:B-----5:R-:W-:-:S07]  /*1030*/  FADD R6, -R19, R10 ;  /* 0x0000000a13067221 */ /* 0x020fce0000000100 */
[----:B------:R-:W-:Y:S01]  /*1040*/  DFMA R10, -R16, R8, 1 ;  /* 0x3ff00000100a742b */ /* 0x000fe20000000108 */
[----:B------:R-:W0:Y:S07]  /*1050*/  F2F.F64.F32 R6, -R6 ;  /* 0x8000000600067310 */ /* 0x000e2e0000201800 */
[----:B------:R-:W-:-:S08]  /*1060*/  DFMA R8, R8, R10, R8 ;  /* 0x0000000a0808722b */ /* 0x000fd00000000008 */
[----:B0-----:R-:W-:Y:S01]  /*1070*/  DMUL R10, R6, R8 ;  /* 0x00000008060a7228 */ /* 0x001fe20000000000 */
[----:B------:R-:W-:-:S07]  /*1080*/  FSETP.GEU.AND P1, PT, |R7|, 6.5827683646048100446e-37, PT ;  /* 0x036000000700780b */ /* 0x000fce0003f2e200 */
[----:B------:R-:W-:-:S08]  /*1090*/  DFMA R14, -R16, R10, R6 ;  /* 0x0000000a100e722b */ /* 0x000fd00000000106 */
[----:B------:R-:W-:-:S10]  /*10a0*/  DFMA R8, R8, R14, R10 ;  /* 0x0000000e0808722b */ /* 0x000fd4000000000a */
[----:B------:R-:W-:-:S05]  /*10b0*/  FFMA R10, RZ, R17, R9 ;  /* 0x00000011ff0a7223 */ /* 0x000fca0000000009 */
[----:B------:R-:W-:-:S13]  /*10c0*/  FSETP.GT.AND P0, PT, |R10|, 1.469367938527859385e-39, PT ;  /* 0x001000000a00780b */ /* 0x000fda0003f04200 */
[----:B------:R-:W-:Y:S05]  /*10d0*/  @P0 BRA P1, `(.L_x_7) ;  /* 0x0000000000100947 */ /* 0x000fea0000800000 */
[----:B------:R-:W-:Y:S01]  /*10e0*/  IMAD.MOV.U32 R8, RZ, RZ, R16 ;  /* 0x000000ffff087224 */ /* 0x000fe200078e0010 */
[----:B------:R-:W-:Y:S01]  /*10f0*/  MOV R12, 0x1120 ;  /* 0x00001120000c7802 */ /* 0x000fe20000000f00 */
[----:B------:R-:W-:-:S07]  /*1100*/  IMAD.MOV.U32 R11, RZ, RZ, R17 ;  /* 0x000000ffff0b7224 */ /* 0x000fce00078e0011 */
[----:B------:R-:W-:Y:S05]  /*1110*/  CALL.REL.NOINC `($__internal_0_$__cuda_sm20_div_rn_f64_full) ;  /* 0x0000000400447944 */ /* 0x000fea0003c00000 */
.L_x_7:
[----:B------:R-:W-:Y:S05]  /*1120*/  BSYNC.RECONVERGENT B1 ;  /* 0x0000000000017941 */ /* 0x000fea0003800200 */
.L_x_6:
[----:B------:R0:W1:Y:S02]  /*1130*/  F2F.F32.F64 R9, R8 ;  /* 0x0000000800097310 */ /* 0x0000640000301000 */
.L_x_5:
[----:B------:R-:W-:Y:S05]  /*1140*/  BSYNC.RECONVERGENT B0 ;  /* 0x0000000000007941 */ /* 0x000fea0003800200 */
.L_x_4:
[----:B------:R-:W2:Y:S01]  /*1150*/  LDC.64 R6, c[0x0][0x388] ;  /* 0x0000e200ff067b82 */ /* 0x000ea20000000a00 */
[----:B------:R-:W-:Y:S01]  /*1160*/  ISETP.NE.AND P0, PT, R5, RZ, PT ;  /* 0x000000ff0500720c */ /* 0x000fe20003f05270 */
[----:B------:R-:W-:-:S12]  /*1170*/  BSSY.RECONVERGENT B0, `(.L_x_8) ;  /* 0x0000022000007945 */ /* 0x000fd80003800200 */
[----:B------:R-:W-:Y:S01]  /*1180*/  @P0 FMUL R3, R3, R22 ;  /* 0x0000001603030220 */ /* 0x000fe20000400000 */
[----:B--2---:R-:W-:-:S05]  /*1190*/  IMAD.WIDE R6, R0, 0x4, R6 ;  /* 0x0000000400067825 */ /* 0x004fca00078e0206 */
[----:B-1----:R1:W-:Y:S01]  /*11a0*/  STG.E desc[UR4][R6.64], R9 ;  /* 0x0000000906007986 */ /* 0x0023e2000c101904 */
[----:B------:R-:W-:Y:S05]  /*11b0*/  @P0 BRA `(.L_x_9) ;  /* 0x0000000000740947 */ /* 0x000fea0003800000 */
[----:B------:R-:W0:Y:S01]  /*11c0*/  LDCU UR6, c[0x0][0x3d8] ;  /* 0x00007b00ff0677ac */ /* 0x000e220008000800 */
[----:B-1----:R-:W-:Y:S01]  /*11d0*/  IMAD.MOV.U32 R6, RZ, RZ, 0x1 ;  /* 0x00000001ff067424 */ /* 0x002fe200078e00ff */
[----:B------:R-:W-:Y:S01]  /*11e0*/  BSSY.RECONVERGENT B1, `(.L_x_10) ;  /* 0x0000019000017945 */ /* 0x000fe20003800200 */
[----:B0-----:R-:W0:Y:S02]  /*11f0*/  F2F.F64.F32 R8, UR6 ;  /* 0x0000000600087d10 */ /* 0x001e240008201800 */
[----:B0-----:R-:W-:-:S06]  /*1200*/  DADD R8, R8, R8 ;  /* 0x0000000008087229 */ /* 0x001fcc0000000008 */
[----:B------:R-:W0:Y:S02]  /*1210*/  MUFU.RCP64H R7, R9 ;  /* 0x0000000900077308 */ /* 0x000e240000001800 */
[----:B0----5:R-:W-:-:S08]  /*1220*/  DFMA R10, -R8, R6, 1 ;  /* 0x3ff00000080a742b */ /* 0x021fd00000000106 */
[----:B------:R-:W-:-:S08]  /*1230*/  DFMA R10, R10, R10, R10 ;  /* 0x0000000a0a0a722b */ /* 0x000fd0000000000a */
[----:B------:R-:W-:Y:S01]  /*1240*/  DFMA R6, R6, R10, R6 ;  /* 0x0000000a0606722b */ /* 0x000fe20000000006 */
[----:B------:R-:W-:-:S07]  /*1250*/  FADD R10, -R26, R29 ;  /* 0x0000001d1a0a7221 */ /* 0x000fce0000000100 */
        /* <DEDUP_REMOVED lines=11> */
[----:B------:R-:W-:Y:S01]  /*1310*/  MOV R6, R10 ;  /* 0x0000000a00067202 */ /* 0x000fe20000000f00 */
[----:B------:R-:W-:Y:S01]  /*1320*/  IMAD.MOV.U32 R11, RZ, RZ, R9 ;  /* 0x000000ffff0b7224 */ /* 0x000fe200078e0009 */
[----:B------:R-:W-:-:S07]  /*1330*/  MOV R12, 0x1350 ;  /* 0x00001350000c7802 */ /* 0x000fce0000000f00 */
[----:B------:R-:W-:Y:S05]  /*1340*/  CALL.REL.NOINC `($__internal_0_$__cuda_sm20_div_rn_f64_full) ;  /* 0x0000000000b87944 */ /* 0x000fea0003c00000 */
[----:B------:R-:W-:Y:S02]  /*1350*/  IMAD.MOV.U32 R6, RZ, RZ, R8 ;  /* 0x000000ffff067224 */ /* 0x000fe400078e0008 */
[----:B------:R-:W-:-:S07]  /*1360*/  IMAD.MOV.U32 R7, RZ, RZ, R9 ;  /* 0x000000ffff077224 */ /* 0x000fce00078e0009 */
.L_x_11:
[----:B------:R-:W-:Y:S05]  /*1370*/  BSYNC.RECONVERGENT B1 ;  /* 0x0000000000017941 */ /* 0x000fea0003800200 */
.L_x_10:
[----:B------:R2:W3:Y:S02]  /*1380*/  F2F.F32.F64 R3, R6 ;  /* 0x0000000600037310 */ /* 0x0004e40000301000 */
.L_x_9:
[----:B------:R-:W-:Y:S05]  /*1390*/  BSYNC.RECONVERGENT B0 ;  /* 0x0000000000007941 */ /* 0x000fea0003800200 */
.L_x_8:
[----:B------:R-:W-:Y:S02]  /*13a0*/  ISETP.NE.AND P0, PT, R4, RZ, PT ;  /* 0x000000ff0400720c */ /* 0x000fe40003f05270 */
[----:B------:R-:W4:Y:S11]  /*13b0*/  LDC.64 R4, c[0x0][0x390] ;  /* 0x0000e400ff047b82 */ /* 0x000f360000000a00 */
[----:B-12---:R-:W1:Y:S01]  /*13c0*/  @P0 LDC.64 R6, c[0x0][0x398] ;  /* 0x0000e600ff060b82 */ /* 0x006e620000000a00 */
[----:B------:R-:W-:Y:S01]  /*13d0*/  @P0 FMUL R23, R23, R22 ;  /* 0x0000001617170220 */ /* 0x000fe20000400000 */
[----:B----4-:R-:W-:-:S05]  /*13e0*/  IMAD.WIDE R4, R0, 0x4, R4 ;  /* 0x0000000400047825 */ /* 0x010fca00078e0204 */
[----:B---3--:R2:W-:Y:S01]  /*13f0*/  STG.E desc[UR4][R4.64], R3 ;  /* 0x0000000304007986 */ /* 0x0085e2000c101904 */
[----:B-1----:R-:W-:-:S05]  /*1400*/  @P0 IMAD.WIDE R6, R0, 0x4, R6 ;  /* 0x0000000400060825 */ /* 0x002fca00078e0206 */
[----:B------:R2:W-:Y:S01]  /*1410*/  @P0 STG.E desc[UR4][R6.64], R23 ;  /* 0x0000001706000986 */ /* 0x0005e2000c101904 */
[----:B------:R-:W-:Y:S05]  /*1420*/  @P0 EXIT ;  /* 0x000000000000094d */ /* 0x000fea0003800000 */
[----:B------:R-:W1:Y:S01]  /*1430*/  LDCU UR6, c[0x0][0x3d8] ;  /* 0x00007b00ff0677ac */ /* 0x000e620008000800 */
[----:B--2---:R-:W-:Y:S01]  /*1440*/  MOV R6, 0x1 ;  /* 0x0000000100067802 */ /* 0x004fe20000000f00 */
[----:B------:R-:W-:Y:S01]  /*1450*/  BSSY.RECONVERGENT B0, `(.L_x_12) ;  /* 0x0000018000007945 */ /* 0x000fe20003800200 */
[----:B-1----:R-:W1:Y:S02]  /*1460*/  F2F.F64.F32 R4, UR6 ;  /* 0x0000000600047d10 */ /* 0x002e640008201800 */
[----:B-1----:R-:W-:-:S06]  /*1470*/  DADD R4, R4, R4 ;  /* 0x0000000004047229 */ /* 0x002fcc0000000004 */
        /* <DEDUP_REMOVED lines=19> */
[----:B------:R-:W-:Y:S02]  /*15b0*/  IMAD.MOV.U32 R2, RZ, RZ, R8 ;  /* 0x000000ffff027224 */ /* 0x000fe400078e0008 */
[----:B------:R-:W-:-:S07]  /*15c0*/  IMAD.MOV.U32 R3, RZ, RZ, R9 ;  /* 0x000000ffff037224 */ /* 0x000fce00078e0009 */
.L_x_13:
[----:B------:R-:W-:Y:S05]  /*15d0*/  BSYNC.RECONVERGENT B0 ;  /* 0x0000000000007941 */ /* 0x000fea0003800200 */
.L_x_12:
[----:B------:R-:W0:Y:S01]  /*15e0*/  LDC.64 R4, c[0x0][0x398] ;  /* 0x0000e600ff047b82 */ /* 0x000e220000000a00 */
[----:B------:R-:W1:Y:S01]  /*15f0*/  F2F.F32.F64 R3, R2 ;  /* 0x0000000200037310 */ /* 0x000e620000301000 */
[----:B0-----:R-:W-:-:S05]  /*1600*/  IMAD.WIDE R4, R0, 0x4, R4 ;  /* 0x0000000400047825 */ /* 0x001fca00078e0204 */
[----:B-1----:R-:W-:Y:S01]  /*1610*/  STG.E desc[UR4][R4.64], R3 ;  /* 0x0000000304007986 */ /* 0x002fe2000c101904 */
[----:B------:R-:W-:Y:S05]  /*1620*/  EXIT ;  /* 0x000000000000794d */ /* 0x000fea0003800000 */
        .weak           $__internal_0_$__cuda_sm20_div_rn_f64_full
        .type           $__internal_0_$__cuda_sm20_div_rn_f64_full,@function
        .size           $__internal_0_$__cuda_sm20_div_rn_f64_full,($__internal_1_$__cuda_sm3x_div_rn_noftz_f32_slowpath - $__internal_0_$__cuda_sm20_div_rn_f64_full)
$__internal_0_$__cuda_sm20_div_rn_f64_full:
[----:B------:R-:W-:Y:S01]  /*1630*/  FSETP.GEU.AND P2, PT, |R7|, 1.469367938527859385e-39, PT ;  /* 0x001000000700780b */ /* 0x000fe20003f4e200 */
[----:B------:R-:W-:Y:S01]  /*1640*/  IMAD.MOV.U32 R25, RZ, RZ, 0x1ca00000 ;  /* 0x1ca00000ff197424 */ /* 0x000fe200078e00ff */
[C---:B------:R-:W-:Y:S01]  /*1650*/  FSETP.GEU.AND P0, PT, |R11|.reuse, 1.469367938527859385e-39, PT ;  /* 0x001000000b00780b */ /* 0x040fe20003f0e200 */
[----:B------:R-:W-:Y:S01]  /*1660*/  IMAD.MOV.U32 R14, RZ, RZ, R6 ;  /* 0x000000ffff0e7224 */ /* 0x000fe200078e0006 */
[----:B------:R-:W-:Y:S01]  /*1670*/  MOV R10, R8 ;  /* 0x00000008000a7202 */ /* 0x000fe20000000f00 */
[----:B------:R-:W-:Y:S01]  /*1680*/  IMAD.MOV.U32 R16, RZ, RZ, 0x1 ;  /* 0x00000001ff107424 */ /* 0x000fe200078e00ff */
[----:B------:R-:W-:Y:S01]  /*1690*/  LOP3.LUT R9, R11, 0x800fffff, RZ, 0xc0, !PT ;  /* 0x800fffff0b097812 */ /* 0x000fe200078ec0ff */
[----:B------:R-:W-:Y:S01]  /*16a0*/  BSSY.RECONVERGENT B2, `(.L_x_14) ;  /* 0x0000050000027945 */ /* 0x000fe20003800200 */
[----:B------:R-:W-:Y:S02]  /*16b0*/  LOP3.LUT R24, R7, 0x7ff00000, RZ, 0xc0, !PT ;  /* 0x7ff0000007187812 */ /* 0x000fe400078ec0ff */
[----:B------:R-:W-:-:S02]  /*16c0*/  LOP3.LUT R9, R9, 0x3ff00000, RZ, 0xfc, !PT ;  /* 0x3ff0000009097812 */ /* 0x000fc400078efcff */
[C---:B------:R-:W-:Y:S01]  /*16d0*/  LOP3.LUT R27, R11.reuse, 0x7ff00000, RZ, 0xc0, !PT ;  /* 0x7ff000000b1b7812 */ /* 0x040fe200078ec0ff */
[----:B------:R-:W-:Y:S01]  /*16e0*/  @!P2 IMAD.MOV.U32 R18, RZ, RZ, RZ ;  /* 0x000000ffff12a224 */ /* 0x000fe200078e00ff */
[----:B------:R-:W-:Y:S01]  /*16f0*/  @!P2 LOP3.LUT R15, R11, 0x7ff00000, RZ, 0xc0, !PT ;  /* 0x7ff000000b0fa812 */ /* 0x000fe200078ec0ff */
[----:B------:R-:W-:Y:S01]  /*1700*/  @!P0 DMUL R8, R10, 8.98846567431157953865e+307 ;  /* 0x7fe000000a088828 */ /* 0x000fe20000000000 */
[C---:B------:R-:W-:Y:S02]  /*1710*/  ISETP.GE.U32.AND P1, PT, R24.reuse, R27, PT ;  /* 0x0000001b1800720c */ /* 0x040fe40003f26070 */
[----:B------:R-:W-:Y:S02]  /*1720*/  @!P2 ISETP.GE.U32.AND P3, PT, R24, R15, PT ;  /* 0x0000000f1800a20c */ /* 0x000fe40003f66070 */
[C---:B------:R-:W-:Y:S01]  /*1730*/  SEL R15, R25.reuse, 0x63400000, !P1 ;  /* 0x63400000190f7807 */ /* 0x040fe20004800000 */
[----:B------:R-:W0:Y:S01]  /*1740*/  MUFU.RCP64H R17, R9 ;  /* 0x0000000900117308 */ /* 0x000e220000001800 */
[----:B------:R-:W-:-:S02]  /*1750*/  @!P2 SEL R19, R25, 0x63400000, !P3 ;  /* 0x634000001913a807 */ /* 0x000fc40005800000 */
[--C-:B------:R-:W-:Y:S02]  /*1760*/  LOP3.LUT R15, R15, 0x800fffff, R7.reuse, 0xf8, !PT ;  /* 0x800fffff0f0f7812 */ /* 0x100fe400078ef807 */
[----:B------:R-:W-:Y:S02]  /*1770*/  @!P2 LOP3.LUT R19, R19, 0x80000000, R7, 0xf8, !PT ;  /* 0x800000001313a812 */ /* 0x000fe400078ef807 */
[----:B------:R-:W-:Y:S02]  /*1780*/  @!P0 LOP3.LUT R27, R9, 0x7ff00000, RZ, 0xc0, !PT ;  /* 0x7ff00000091b8812 */ /* 0x000fe400078ec0ff */
[----:B------:R-:W-:-:S06]  /*1790*/  @!P2 LOP3.LUT R19, R19, 0x100000, RZ, 0xfc, !PT ;  /* 0x001000001313a812 */ /* 0x000fcc00078efcff */
[----:B------:R-:W-:Y:S02]  /*17a0*/  @!P2 DFMA R14, R14, 2, -R18 ;  /* 0x400000000e0ea82b */ /* 0x000fe40000000812 */
[----:B0-----:R-:W-:-:S08]  /*17b0*/  DFMA R18, R16, -R8, 1 ;  /* 0x3ff000001012742b */ /* 0x001fd00000000808 */
[----:B------:R-:W-:-:S08]  /*17c0*/  DFMA R18, R18, R18, R18 ;  /* 0x000000121212722b */ /* 0x000fd00000000012 */
[----:B------:R-:W-:-:S08]  /*17d0*/  DFMA R18, R16, R18, R16 ;  /* 0x000000121012722b */ /* 0x000fd00000000010 */
[----:B------:R-:W-:-:S08]  /*17e0*/  DFMA R16, R18, -R8, 1 ;  /* 0x3ff000001210742b */ /* 0x000fd00000000808 */
[----:B------:R-:W-:-:S08]  /*17f0*/  DFMA R16, R18, R16, R18 ;  /* 0x000000101210722b */ /* 0x000fd00000000012 */
[----:B------:R-:W-:-:S08]  /*1800*/  DMUL R18, R16, R14 ;  /* 0x0000000e10127228 */ /* 0x000fd00000000000 */
[----:B------:R-:W-:-:S08]  /*1810*/  DFMA R20, R18, -R8, R14 ;  /* 0x800000081214722b */ /* 0x000fd0000000000e */
[----:B------:R-:W-:Y:S01]  /*1820*/  DFMA R20, R16, R20, R18 ;  /* 0x000000141014722b */ /* 0x000fe20000000012 */
[----:B------:R-:W-:Y:S02]  /*1830*/  MOV R18, R24 ;  /* 0x0000001800127202 */ /* 0x000fe40000000f00 */
[----:B------:R-:W-:-:S05]  /*1840*/  @!P2 LOP3.LUT R18, R15, 0x7ff00000, RZ, 0xc0, !PT ;  /* 0x7ff000000f12a812 */ /* 0x000fca00078ec0ff */
[----:B------:R-:W-:-:S05]  /*1850*/  VIADD R16, R18, 0xffffffff ;  /* 0xffffffff12107836 */ /* 0x000fca0000000000 */
[----:B------:R-:W-:Y:S01]  /*1860*/  ISETP.GT.U32.AND P0, PT, R16, 0x7feffffe, PT ;  /* 0x7feffffe1000780c */ /* 0x000fe20003f04070 */
[----:B------:R-:W-:-:S05]  /*1870*/  VIADD R16, R27, 0xffffffff ;  /* 0xffffffff1b107836 */ /* 0x000fca0000000000 */
[----:B------:R-:W-:-:S13]  /*1880*/  ISETP.GT.U32.OR P0, PT, R16, 0x7feffffe, P0 ;  /* 0x7feffffe1000780c */ /* 0x000fda0000704470 */
[----:B------:R-:W-:Y:S05]  /*1890*/  @P0 BRA `(.L_x_15) ;  /* 0x00000000006c0947 */ /* 0x000fea0003800000 */
[----:B------:R-:W-:-:S04]  /*18a0*/  LOP3.LUT R7, R11, 0x7ff00000, RZ, 0xc0, !PT ;  /* 0x7ff000000b077812 */ /* 0x000fc800078ec0ff */
[CC--:B------:R-:W-:Y:S02]  /*18b0*/  VIADDMNMX R6, R24.reuse, -R7.reuse, 0xb9600000, !PT ;  /* 0xb960000018067446 */ /* 0x0c0fe40007800907 */
[----:B------:R-:W-:Y:S02]  /*18c0*/  ISETP.GE.U32.AND P0, PT, R24, R7, PT ;  /* 0x000000071800720c */ /* 0x000fe40003f06070 */
[----:B------:R-:W-:Y:S02]  /*18d0*/  VIMNMX R6, PT, PT, R6, 0x46a00000, PT ;  /* 0x46a0000006067848 */ /* 0x000fe40003fe0100 */
[----:B------:R-:W-:-:S05]  /*18e0*/  SEL R25, R25, 0x63400000, !P0 ;  /* 0x6340000019197807 */ /* 0x000fca0004000000 */
[----:B------:R-:W-:Y:S01]  /*18f0*/  IMAD.IADD R18, R6, 0x1, -R25 ;  /* 0x0000000106127824 */ /* 0x000fe200078e0a19 */
[----:B------:R-:W-:-:S03]  /*1900*/  MOV R6, RZ ;  /* 0x000000ff00067202 */ /* 0x000fc60000000f00 */
[----:B------:R-:W-:-:S06]  /*1910*/  VIADD R7, R18, 0x7fe00000 ;  /* 0x7fe0000012077836 */ /* 0x000fcc0000000000 */
[----:B------:R-:W-:-:S10]  /*1920*/  DMUL R16, R20, R6 ;  /* 0x0000000614107228 */ /* 0x000fd40000000000 */
[----:B------:R-:W-:-:S13]  /*1930*/  FSETP.GTU.AND P0, PT, |R17|, 1.469367938527859385e-39, PT ;  /* 0x001000001100780b */ /* 0x000fda0003f0c200 */
[----:B------:R-:W-:Y:S05]  /*1940*/  @P0 BRA `(.L_x_16) ;  /* 0x0000000000940947 */ /* 0x000fea0003800000 */
[----:B------:R-:W-:-:S06]  /*1950*/  DFMA R8, R20, -R8, R14 ;  /* 0x800000081408722b */ /* 0x000fcc000000000e */
[----:B------:R-:W-:-:S04]  /*1960*/  IMAD.MOV.U32 R8, RZ, RZ, RZ ;  /* 0x000000ffff087224 */ /* 0x000fc800078e00ff */
[C---:B------:R-:W-:Y:S02]  /*1970*/  FSETP.NEU.AND P0, PT, R9.reuse, RZ, PT ;  /* 0x000000ff0900720b */ /* 0x040fe40003f0d000 */
[----:B------:R-:W-:-:S04]  /*1980*/  LOP3.LUT R11, R9, 0x80000000, R11, 0x48, !PT ;  /* 0x80000000090b7812 */ /* 0x000fc800078e480b */
[----:B------:R-:W-:-:S07]  /*1990*/  LOP3.LUT R9, R11, R7, RZ, 0xfc, !PT ;  /* 0x000000070b097212 */ /* 0x000fce00078efcff */
[----:B------:R-:W-:Y:S05]  /*19a0*/  @!P0 BRA `(.L_x_16) ;  /* 0x00000000007c8947 */ /* 0x000fea0003800000 */
[----:B------:R-:W-:Y:S01]  /*19b0*/  IMAD.MOV R7, RZ, RZ, -R18 ;  /* 0x000000ffff077224 */ /* 0x000fe200078e0a12 */
[----:B------:R-:W-:Y:S01]  /*19c0*/  DMUL.RP R8, R20, R8 ;  /* 0x0000000814087228 */ /* 0x000fe20000008000 */
[----:B------:R-:W-:-:S06]  /*19d0*/  IMAD.MOV.U32 R6, RZ, RZ, RZ ;  /* 0x000000ffff067224 */ /* 0x000fcc00078e00ff */
[----:B------:R-:W-:-:S03]  /*19e0*/  DFMA R6, R16, -R6, R20 ;  /* 0x800000061006722b */ /* 0x000fc60000000014 */
[----:B------:R-:W-:-:S03]  /*19f0*/  LOP3.LUT R11, R9, R11, RZ, 0x3c, !PT ;  /* 0x0000000b090b7212 */ /* 0x000fc600078e3cff */
[----:B------:R-:W-:-:S04]  /*1a00*/  IADD3 R6, PT, PT, -R18, -0x43300000, RZ ;  /* 0xbcd0000012067810 */ /* 0x000fc80007ffe1ff */
[----:B------:R-:W-:-:S04]  /*1a10*/  FSETP.NEU.AND P0, PT, |R7|, R6, PT ;  /* 0x000000060700720b */ /* 0x000fc80003f0d200 */
[----:B------:R-:W-:Y:S02]  /*1a20*/  FSEL R16, R8, R16, !P0 ;  /* 0x0000001008107208 */ /* 0x000fe40004000000 */
[----:B------:R-:W-:Y:S01]  /*1a30*/  FSEL R17, R11, R17, !P0 ;  /* 0x000000110b117208 */ /* 0x000fe20004000000 */
[----:B------:R-:W-:Y:S06]  /*1a40*/  BRA `(.L_x_16) ;  /* 0x0000000000547947 */ /* 0x000fec0003800000 */
.L_x_15:
[----:B------:R-:W-:-:S14]  /*1a50*/  DSETP.NAN.AND P0, PT, R6, R6, PT ;  /* 0x000000060600722a */ /* 0x000fdc0003f08000 */
[----:B------:R-:W-:Y:S05]  /*1a60*/  @P0 BRA `(.L_x_17) ;  /* 0x0000000000440947 */ /* 0x000fea0003800000 */
[----:B------:R-:W-:-:S14]  /*1a70*/  DSETP.NAN.AND P0, PT, R10, R10, PT ;  /* 0x0000000a0a00722a */ /* 0x000fdc0003f08000 */
[----:B------:R-:W-:Y:S05]  /*1a80*/  @P0 BRA `(.L_x_18) ;  /* 0x0000000000300947 */ /* 0x000fea0003800000 */
[----:B------:R-:W-:Y:S01]  /*1a90*/  ISETP.NE.AND P0, PT, R18, R27, PT ;  /* 0x0000001b1200720c */ /* 0x000fe20003f05270 */
[----:B------:R-:W-:Y:S01]  /*1aa0*/  IMAD.MOV.U32 R16, RZ, RZ, 0x0 ;  /* 0x00000000ff107424 */ /* 0x000fe200078e00ff */
[----:B------:R-:W-:-:S11]  /*1ab0*/  MOV R17, 0xfff80000 ;  /* 0xfff8000000117802 */ /* 0x000fd60000000f00 */
[----:B------:R-:W-:Y:S05]  /*1ac0*/  @!P0 BRA `(.L_x_16) ;  /* 0x0000000000348947 */ /* 0x000fea0003800000 */
[----:B------:R-:W-:Y:S02]  /*1ad0*/  ISETP.NE.AND P0, PT, R18, 0x7ff00000, PT ;  /* 0x7ff000001200780c */ /* 0x000fe40003f05270 */
[----:B------:R-:W-:Y:S02]  /*1ae0*/  LOP3.LUT R17, R7, 0x80000000, R11, 0x48, !PT ;  /* 0x8000000007117812 */ /* 0x000fe400078e480b */
[----:B------:R-:W-:-:S13]  /*1af0*/  ISETP.EQ.OR P0, PT, R27, RZ, !P0 ;  /* 0x000000ff1b00720c */ /* 0x000fda0004702670 */
[----:B------:R-:W-:Y:S01]  /*1b00*/  @P0 LOP3.LUT R6, R17, 0x7ff00000, RZ, 0xfc, !PT ;  /* 0x7ff0000011060812 */ /* 0x000fe200078efcff */
[----:B------:R-:W-:Y:S02]  /*1b10*/  @!P0 IMAD.MOV.U32 R16, RZ, RZ, RZ ;  /* 0x000000ffff108224 */ /* 0x000fe400078e00ff */
[----:B------:R-:W-:Y:S02]  /*1b20*/  @P0 IMAD.MOV.U32 R16, RZ, RZ, RZ ;  /* 0x000000ffff100224 */ /* 0x000fe400078e00ff */
[----:B------:R-:W-:Y:S01]  /*1b30*/  @P0 IMAD.MOV.U32 R17, RZ, RZ, R6 ;  /* 0x000000ffff110224 */ /* 0x000fe200078e0006 */
[----:B------:R-:W-:Y:S06]  /*1b40*/  BRA `(.L_x_16) ;  /* 0x0000000000147947 */ /* 0x000fec0003800000 */
.L_x_18:
[----:B------:R-:W-:Y:S01]  /*1b50*/  LOP3.LUT R17, R11, 0x80000, RZ, 0xfc, !PT ;  /* 0x000800000b117812 */ /* 0x000fe200078efcff */
[----:B------:R-:W-:Y:S01]  /*1b60*/  IMAD.MOV.U32 R16, RZ, RZ, R10 ;  /* 0x000000ffff107224 */ /* 0x000fe200078e000a */
[----:B------:R-:W-:Y:S06]  /*1b70*/  BRA `(.L_x_16) ;  /* 0x0000000000087947 */ /* 0x000fec0003800000 */
.L_x_17:
[----:B------:R-:W-:Y:S02]  /*1b80*/  LOP3.LUT R17, R7, 0x80000, RZ, 0xfc, !PT ;  /* 0x0008000007117812 */ /* 0x000fe400078efcff */
[----:B------:R-:W-:-:S07]  /*1b90*/  MOV R16, R6 ;  /* 0x0000000600107202 */ /* 0x000fce0000000f00 */
.L_x_16:
[----:B------:R-:W-:Y:S05]  /*1ba0*/  BSYNC.RECONVERGENT B2 ;  /* 0x0000000000027941 */ /* 0x000fea0003800200 */
.L_x_14:
[----:B------:R-:W-:Y:S02]  /*1bb0*/  IMAD.MOV.U32 R6, RZ, RZ, R12 ;  /* 0x000000ffff067224 */ /* 0x000fe400078e000c */
[----:B------:R-:W-:Y:S02]  /*1bc0*/  IMAD.MOV.U32 R7, RZ, RZ, 0x0 ;  /* 0x00000000ff077424 */ /* 0x000fe400078e00ff */
[----:B------:R-:W-:Y:S02]  /*1bd0*/  IMAD.MOV.U32 R8, RZ, RZ, R16 ;  /* 0x000000ffff087224 */ /* 0x000fe400078e0010 */
[----:B------:R-:W-:Y:S01]  /*1be0*/  IMAD.MOV.U32 R9, RZ, RZ, R17 ;  /* 0x000000ffff097224 */ /* 0x000fe200078e0011 */
[----:B------:R-:W-:Y:S06]  /*1bf0*/  RET.REL.NODEC R6 `(eddyGradientMove) ;  /* 0xffffffe406007950 */ /* 0x000fec0003c3ffff */
        .weak           $__internal_1_$__cuda_sm3x_div_rn_noftz_f32_slowpath
        .type           $__internal_1_$__cuda_sm3x_div_rn_noftz_f32_slowpath,@function
        .size           $__internal_1_$__cuda_sm3x_div_rn_noftz_f32_slowpath,(.L_x_32 - $__internal_1_$__cuda_sm3x_div_rn_noftz_f32_slowpath)
$__internal_1_$__cuda_sm3x_div_rn_noftz_f32_slowpath:
[--C-:B------:R-:W-:Y:S01]  /*1c00*/  SHF.R.U32.HI R11, RZ, 0x17, R6.reuse ;  /* 0x00000017ff0b7819 */ /* 0x100fe20000011606 */
[----:B------:R-:W-:Y:S01]  /*1c10*/  BSSY.RECONVERGENT B1, `(.L_x_19) ;  /* 0x0000063000017945 */ /* 0x000fe20003800200 */
[----:B------:R-:W-:Y:S01]  /*1c20*/  SHF.R.U32.HI R14, RZ, 0x17, R7 ;  /* 0x00000017ff0e7819 */ /* 0x000fe20000011607 */
[----:B------:R-:W-:Y:S01]  /*1c30*/  IMAD.MOV.U32 R16, RZ, RZ, R6 ;  /* 0x000000ffff107224 */ /* 0x000fe200078e0006 */
[----:B------:R-:W-:Y:S02]  /*1c40*/  LOP3.LUT R11, R11, 0xff, RZ, 0xc0, !PT ;  /* 0x000000ff0b0b7812 */ /* 0x000fe400078ec0ff */
[----:B------:R-:W-:Y:S02]  /*1c50*/  LOP3.LUT R18, R14, 0xff, RZ, 0xc0, !PT ;  /* 0x000000ff0e127812 */ /* 0x000fe400078ec0ff */
[----:B------:R-:W-:-:S03]  /*1c60*/  IADD3 R17, PT, PT, R11, -0x1, RZ ;  /* 0xffffffff0b117810 */ /* 0x000fc60007ffe0ff */
[----:B------:R-:W-:Y:S01]  /*1c70*/  VIADD R15, R18, 0xffffffff ;  /* 0xffffffff120f7836 */ /* 0x000fe20000000000 */
[----:B------:R-:W-:-:S04]  /*1c80*/  ISETP.GT.U32.AND P0, PT, R17, 0xfd, PT ;  /* 0x000000fd1100780c */ /* 0x000fc80003f04070 */
[----:B------:R-:W-:-:S13]  /*1c90*/  ISETP.GT.U32.OR P0, PT, R15, 0xfd, P0 ;  /* 0x000000fd0f00780c */ /* 0x000fda0000704470 */
[----:B------:R-:W-:Y:S01]  /*1ca0*/  @!P0 IMAD.MOV.U32 R14, RZ, RZ, RZ ;  /* 0x000000ffff0e8224 */ /* 0x000fe200078e00ff */
[----:B------:R-:W-:Y:S06]  /*1cb0*/  @!P0 BRA `(.L_x_20) ;  /* 0x00000000005c8947 */ /* 0x000fec0003800000 */
[----:B------:R-:W-:Y:S02]  /*1cc0*/  FSETP.GTU.FTZ.AND P0, PT, |R7|, +INF , PT ;  /* 0x7f8000000700780b */ /* 0x000fe40003f1c200 */
[----:B------:R-:W-:-:S04]  /*1cd0*/  FSETP.GTU.FTZ.AND P1, PT, |R6|, +INF , PT ;  /* 0x7f8000000600780b */ /* 0x000fc80003f3c200 */
[----:B------:R-:W-:-:S13]  /*1ce0*/  PLOP3.LUT P0, PT, P0, P1, PT, 0xf8, 0x8f ;  /* 0x00000000008f781c */ /* 0x000fda0000703f70 */
[----:B------:R-:W-:Y:S05]  /*1cf0*/  @P0 BRA `(.L_x_21) ;  /* 0x00000004004c0947 */ /* 0x000fea0003800000 */
[----:B------:R-:W-:-:S13]  /*1d00*/  LOP3.LUT P0, RZ, R16, 0x7fffffff, R7, 0xc8, !PT ;  /* 0x7fffffff10ff7812 */ /* 0x000fda000780c807 */
[----:B------:R-:W-:Y:S05]  /*1d10*/  @!P0 BRA `(.L_x_22) ;  /* 0x00000004003c8947 */ /* 0x000fea0003800000 */
[C---:B------:R-:W-:Y:S02]  /*1d20*/  FSETP.NEU.FTZ.AND P0, PT, |R7|.reuse, +INF , PT ;  /* 0x7f8000000700780b */ /* 0x040fe40003f1d200 */
[----:B------:R-:W-:Y:S02]  /*1d30*/  FSETP.NEU.FTZ.AND P2, PT, |R6|, +INF , PT ;  /* 0x7f8000000600780b */ /* 0x000fe40003f5d200 */
[----:B------:R-:W-:-:S11]  /*1d40*/  FSETP.NEU.FTZ.AND P1, PT, |R7|, +INF , PT ;  /* 0x7f8000000700780b */ /* 0x000fd60003f3d200 */
[----:B------:R-:W-:Y:S05]  /*1d50*/  @!P2 BRA !P0, `(.L_x_22) ;  /* 0x00000004002ca947 */ /* 0x000fea0004000000 */
[----:B------:R-:W-:-:S04]  /*1d60*/  LOP3.LUT P0, RZ, R7, 0x7fffffff, RZ, 0xc0, !PT ;  /* 0x7fffffff07ff7812 */ /* 0x000fc8000780c0ff */
[----:B------:R-:W-:-:S13]  /*1d70*/  PLOP3.LUT P0, PT, P2, P0, PT, 0x2f, 0xf2 ;  /* 0x0000000000f2781c */ /* 0x000fda0001700577 */
[----:B------:R-:W-:Y:S05]  /*1d80*/  @P0 BRA `(.L_x_23) ;  /* 0x0000000400180947 */ /* 0x000fea0003800000 */
[----:B------:R-:W-:-:S04]  /*1d90*/  LOP3.LUT P0, RZ, R16, 0x7fffffff, RZ, 0xc0, !PT ;  /* 0x7fffffff10ff7812 */ /* 0x000fc8000780c0ff */
[----:B------:R-:W-:-:S13]  /*1da0*/  PLOP3.LUT P0, PT, P1, P0, PT, 0x2f, 0xf2 ;  /* 0x0000000000f2781c */ /* 0x000fda0000f00577 */
[----:B------:R-:W-:Y:S05]  /*1db0*/  @P0 BRA `(.L_x_24) ;  /* 0x0000000400000947 */ /* 0x000fea0003800000 */
[----:B------:R-:W-:Y:S02]  /*1dc0*/  ISETP.GE.AND P0, PT, R15, RZ, PT ;  /* 0x000000ff0f00720c */ /* 0x000fe40003f06270 */
[----:B------:R-:W-:-:S11]  /*1dd0*/  ISETP.GE.AND P1, PT, R17, RZ, PT ;  /* 0x000000ff1100720c */ /* 0x000fd60003f26270 */
[----:B------:R-:W-:Y:S01]  /*1de0*/  @P0 IMAD.MOV.U32 R14, RZ, RZ, RZ ;  /* 0x000000ffff0e0224 */ /* 0x000fe200078e00ff */
[----:B------:R-:W-:Y:S01]  /*1df0*/  @!P0 MOV R14, 0xffffffc0 ;  /* 0xffffffc0000e8802 */ /* 0x000fe20000000f00 */
[----:B------:R-:W-:Y:S01]  /*1e00*/  @!P0 FFMA R7, R7, 1.84467440737095516160e+19, RZ ;  /* 0x5f80000007078823 */ /* 0x000fe200000000ff */
[----:B------:R-:W-:-:S03]  /*1e10*/  @!P1 FFMA R16, R6, 1.84467440737095516160e+19, RZ ;  /* 0x5f80000006109823 */ /* 0x000fc600000000ff */
[----:B------:R-:W-:-:S07]  /*1e20*/  @!P1 VIADD R14, R14, 0x40 ;  /* 0x000000400e0e9836 */ /* 0x000fce0000000000 */
.L_x_20:
[----:B------:R-:W-:Y:S01]  /*1e30*/  LEA R15, R11, 0xc0800000, 0x17 ;  /* 0xc08000000b0f7811 */ /* 0x000fe200078eb8ff */
[----:B------:R-:W-:Y:S01]  /*1e40*/  VIADD R18, R18, 0xffffff81 ;  /* 0xffffff8112127836 */ /* 0x000fe20000000000 */
[----:B------:R-:W-:Y:S03]  /*1e50*/  BSSY.RECONVERGENT B2, `(.L_x_25) ;  /* 0x0000035000027945 */ /* 0x000fe60003800200 */
[----:B------:R-:W-:Y:S02]  /*1e60*/  IMAD.IADD R17, R16, 0x1, -R15 ;  /* 0x0000000110117824 */ /* 0x000fe400078e0a0f */
[C---:B------:R-:W-:Y:S02]  /*1e70*/  IMAD R6, R18.reuse, -0x800000, R7 ;  /* 0xff80000012067824 */ /* 0x040fe400078e0207 */
[----:B------:R0:W1:Y:S01]  /*1e80*/  MUFU.RCP R15, R17 ;  /* 0x00000011000f7308 */ /* 0x0000620000001000 */
[----:B------:R-:W-:Y:S01]  /*1e90*/  FADD.FTZ R21, -R17, -RZ ;  /* 0x800000ff11157221 */ /* 0x000fe20000010100 */
[----:B0-----:R-:W-:-:S05]  /*1ea0*/  IADD3 R17, PT, PT, R18, 0x7f, -R11 ;  /* 0x0000007f12117810 */ /* 0x001fca0007ffe80b */
[----:B------:R-:W-:Y:S02]  /*1eb0*/  IMAD.IADD R17, R17, 0x1, R14 ;  /* 0x0000000111117824 */ /* 0x000fe400078e020e */
[----:B-1----:R-:W-:-:S04]  /*1ec0*/  FFMA R16, R15, R21, 1 ;  /* 0x3f8000000f107423 */ /* 0x002fc80000000015 */
[----:B------:R-:W-:-:S04]  /*1ed0*/  FFMA R7, R15, R16, R15 ;  /* 0x000000100f077223 */ /* 0x000fc8000000000f */
[----:B------:R-:W-:-:S04]  /*1ee0*/  FFMA R16, R6, R7, RZ ;  /* 0x0000000706107223 */ /* 0x000fc800000000ff */
[----:B------:R-:W-:-:S04]  /*1ef0*/  FFMA R15, R21, R16, R6 ;  /* 0x00000010150f7223 */ /* 0x000fc80000000006 */
[----:B------:R-:W-:-:S04]  /*1f00*/  FFMA R16, R7, R15, R16 ;  /* 0x0000000f07107223 */ /* 0x000fc80000000010 */
[----:B------:R-:W-:-:S04]  /*1f10*/  FFMA R15, R21, R16, R6 ;  /* 0x00000010150f7223 */ /* 0x000fc80000000006 */
[----:B------:R-:W-:-:S05]  /*1f20*/  FFMA R6, R7, R15, R16 ;  /* 0x0000000f07067223 */ /* 0x000fca0000000010 */
[----:B------:R-:W-:-:S04]  /*1f30*/  SHF.R.U32.HI R11, RZ, 0x17, R6 ;  /* 0x00000017ff0b7819 */ /* 0x000fc80000011606 */
[----:B------:R-:W-:-:S04]  /*1f40*/  LOP3.LUT R11, R11, 0xff, RZ, 0xc0, !PT ;  /* 0x000000ff0b0b7812 */ /* 0x000fc800078ec0ff */
[----:B------:R-:W-:-:S05]  /*1f50*/  IADD3 R18, PT, PT, R11, R17, RZ ;  /* 0x000000110b127210 */ /* 0x000fca0007ffe0ff */
[----:B------:R-:W-:-:S05]  /*1f60*/  VIADD R11, R18, 0xffffffff ;  /* 0xffffffff120b7836 */ /* 0x000fca0000000000 */
[----:B------:R-:W-:-:S13]  /*1f70*/  ISETP.GE.U32.AND P0, PT, R11, 0xfe, PT ;  /* 0x000000fe0b00780c */ /* 0x000fda0003f06070 */
[----:B------:R-:W-:Y:S05]  /*1f80*/  @!P0 BRA `(.L_x_26) ;  /* 0x0000000000808947 */ /* 0x000fea0003800000 */
[----:B------:R-:W-:-:S13]  /*1f90*/  ISETP.GT.AND P0, PT, R18, 0xfe, PT ;  /* 0x000000fe1200780c */ /* 0x000fda0003f04270 */
[----:B------:R-:W-:Y:S05]  /*1fa0*/  @P0 BRA `(.L_x_27) ;  /* 0x00000000006c0947 */ /* 0x000fea0003800000 */
[----:B------:R-:W-:-:S13]  /*1fb0*/  ISETP.GE.AND P0, PT, R18, 0x1, PT ;  /* 0x000000011200780c */ /* 0x000fda0003f06270 */
[----:B------:R-:W-:Y:S05]  /*1fc0*/  @P0 BRA `(.L_x_28) ;  /* 0x0000000000740947 */ /* 0x000fea0003800000 */
[----:B------:R-:W-:Y:S02]  /*1fd0*/  ISETP.GE.AND P0, PT, R18, -0x18, PT ;  /* 0xffffffe81200780c */ /* 0x000fe40003f06270 */
[----:B------:R-:W-:-:S11]  /*1fe0*/  LOP3.LUT R6, R6, 0x80000000, RZ, 0xc0, !PT ;  /* 0x8000000006067812 */ /* 0x000fd600078ec0ff */
[----:B------:R-:W-:Y:S05]  /*1ff0*/  @!P0 BRA `(.L_x_28) ;  /* 0x0000000000688947 */ /* 0x000fea0003800000 */
[-CC-:B------:R-:W-:Y:S01]  /*2000*/  FFMA.RZ R11, R7, R15.reuse, R16.reuse ;  /* 0x0000000f070b7223 */ /* 0x180fe2000000c010 */
[C---:B------:R-:W-:Y:S02]  /*2010*/  ISETP.NE.AND P2, PT, R18.reuse, RZ, PT ;  /* 0x000000ff1200720c */ /* 0x040fe40003f45270 */
[C---:B------:R-:W-:Y:S02]  /*2020*/  ISETP.NE.AND P1, PT, R18.reuse, RZ, PT ;  /* 0x000000ff1200720c */ /* 0x040fe40003f25270 */
[----:B------:R-:W-:Y:S01]  /*2030*/  LOP3.LUT R14, R11, 0x7fffff, RZ, 0xc0, !PT ;  /* 0x007fffff0b0e7812 */ /* 0x000fe200078ec0ff */
[CCC-:B------:R-:W-:Y:S01]  /*2040*/  FFMA.RP R11, R7.reuse, R15.reuse, R16.reuse ;  /* 0x0000000f070b7223 */ /* 0x1c0fe20000008010 */
[----:B------:R-:W-:Y:S01]  /*2050*/  FFMA.RM R16, R7, R15, R16 ;  /* 0x0000000f07107223 */ /* 0x000fe20000004010 */
[----:B------:R-:W-:Y:S01]  /*2060*/  VIADD R7, R18, 0x20 ;  /* 0x0000002012077836 */ /* 0x000fe20000000000 */
[----:B------:R-:W-:Y:S01]  /*2070*/  LOP3.LUT R14, R14, 0x800000, RZ, 0xfc, !PT ;  /* 0x008000000e0e7812 */ /* 0x000fe200078efcff */
[----:B------:R-:W-:-:S02]  /*2080*/  IMAD.MOV R15, RZ, RZ, -R18 ;  /* 0x000000ffff0f7224 */ /* 0x000fc400078e0a12 */
[----:B------:R-:W-:Y:S02]  /*2090*/  FSETP.NEU.FTZ.AND P0, PT, R11, R16, PT ;  /* 0x000000100b00720b */ /* 0x000fe40003f1d000 */
[----:B------:R-:W-:Y:S02]  /*20a0*/  SHF.L.U32 R7, R14, R7, RZ ;  /* 0x000000070e077219 */ /* 0x000fe400000006ff */
[----:B------:R-:W-:Y:S02]  /*20b0*/  SEL R11, R15, RZ, P2 ;  /* 0x000000ff0f0b7207 */ /* 0x000fe40001000000 */
[----:B------:R-:W-:Y:S02]  /*20c0*/  ISETP.NE.AND P1, PT, R7, RZ, P1 ;  /* 0x000000ff0700720c */ /* 0x000fe40000f25270 */
[----:B------:R-:W-:Y:S02]  /*20d0*/  SHF.R.U32.HI R11, RZ, R11, R14 ;  /* 0x0000000bff0b7219 */ /* 0x000fe4000001160e */
[----:B------:R-:W-:-:S02]  /*20e0*/  PLOP3.LUT P0, PT, P0, P1, PT, 0xf8, 0x8f ;  /* 0x00000000008f781c */ /* 0x000fc40000703f70 */
[----:B------:R-:W-:Y:S02]  /*20f0*/  SHF.R.U32.HI R14, RZ, 0x1, R11 ;  /* 0x00000001ff0e7819 */ /* 0x000fe4000001160b */
[----:B------:R-:W-:-:S04]  /*2100*/  SEL R7, RZ, 0x1, !P0 ;  /* 0x00000001ff077807 */ /* 0x000fc80004000000 */
[----:B------:R-:W-:-:S04]  /*2110*/  LOP3.LUT R16, R7, 0x1, R14, 0xf8, !PT ;  /* 0x0000000107107812 */ /* 0x000fc800078ef80e */
[----:B------:R-:W-:-:S05]  /*2120*/  LOP3.LUT R11, R16, R11, RZ, 0xc0, !PT ;  /* 0x0000000b100b7212 */ /* 0x000fca00078ec0ff */
[----:B------:R-:W-:-:S05]  /*2130*/  IMAD.IADD R11, R14, 0x1, R11 ;  /* 0x000000010e0b7824 */ /* 0x000fca00078e020b */
[----:B------:R-:W-:Y:S01]  /*2140*/  LOP3.LUT R6, R11, R6, RZ, 0xfc, !PT ;  /* 0x000000060b067212 */ /* 0x000fe200078efcff */
[----:B------:R-:W-:Y:S06]  /*2150*/  BRA `(.L_x_28) ;  /* 0x0000000000107947 */ /* 0x000fec0003800000 */
.L_x_27:
[----:B------:R-:W-:-:S04]  /*2160*/  LOP3.LUT R6, R6, 0x80000000, RZ, 0xc0, !PT ;  /* 0x8000000006067812 */ /* 0x000fc800078ec0ff */
[----:B------:R-:W-:Y:S01]  /*2170*/  LOP3.LUT R6, R6, 0x7f800000, RZ, 0xfc, !PT ;  /* 0x7f80000006067812 */ /* 0x000fe200078efcff */
[----:B------:R-:W-:Y:S06]  /*2180*/  BRA `(.L_x_28) ;  /* 0x0000000000047947 */ /* 0x000fec0003800000 */
.L_x_26:
[----:B------:R-:W-:-:S07]  /*2190*/  LEA R6, R17, R6, 0x17 ;  /* 0x0000000611067211 */ /* 0x000fce00078eb8ff */
.L_x_28:
[----:B------:R-:W-:Y:S05]  /*21a0*/  BSYNC.RECONVERGENT B2 ;  /* 0x0000000000027941 */ /* 0x000fea0003800200 */
.L_x_25:
[----:B------:R-:W-:Y:S05]  /*21b0*/  BRA `(.L_x_29) ;  /* 0x0000000000207947 */ /* 0x000fea0003800000 */
.L_x_24:
[----:B------:R-:W-:-:S04]  /*21c0*/  LOP3.LUT R6, R16, 0x80000000, R7, 0x48, !PT ;  /* 0x8000000010067812 */ /* 0x000fc800078e4807 */
[----:B------:R-:W-:Y:S01]  /*21d0*/  LOP3.LUT R6, R6, 0x7f800000, RZ, 0xfc, !PT ;  /* 0x7f80000006067812 */ /* 0x000fe200078efcff */
[----:B------:R-:W-:Y:S06]  /*21e0*/  BRA `(.L_x_29) ;  /* 0x0000000000147947 */ /* 0x000fec0003800000 */
.L_x_23:
[----:B------:R-:W-:Y:S01]  /*21f0*/  LOP3.LUT R6, R16, 0x80000000, R7, 0x48, !PT ;  /* 0x8000000010067812 */ /* 0x000fe200078e4807 */
[----:B------:R-:W-:Y:S06]  /*2200*/  BRA `(.L_x_29) ;  /* 0x00000000000c7947 */ /* 0x000fec0003800000 */
.L_x_22:
[----:B------:R-:W0:Y:S01]  /*2210*/  MUFU.RSQ R6, -QNAN ;  /* 0xffc0000000067908 */ /* 0x000e220000001400 */
[----:B------:R-:W-:Y:S05]  /*2220*/  BRA `(.L_x_29) ;  /* 0x0000000000047947 */ /* 0x000fea0003800000 */
.L_x_21:
[----:B------:R-:W-:-:S07]  /*2230*/  FADD.FTZ R6, R7, R6 ;  /* 0x0000000607067221 */ /* 0x000fce0000010000 */
.L_x_29:
[----:B------:R-:W-:Y:S05]  /*2240*/  BSYNC.RECONVERGENT B1 ;  /* 0x0000000000017941 */ /* 0x000fea0003800200 */
.L_x_19:
[----:B0-----:R-:W-:Y:S02]  /*2250*/  IMAD.MOV.U32 R22, RZ, RZ, R6 ;  /* 0x000000ffff167224 */ /* 0x001fe400078e0006 */
[----:B------:R-:W-:Y:S02]  /*2260*/  IMAD.MOV.U32 R6, RZ, RZ, R12 ;  /* 0x000000ffff067224 */ /* 0x000fe400078e000c */
[----:B------:R-:W-:-:S04]  /*2270*/  IMAD.MOV.U32 R7, RZ, RZ, 0x0 ;  /* 0x00000000ff077424 */ /* 0x000fc800078e00ff */
[----:B------:R-:W-:Y:S05]  /*2280*/  RET.REL.NODEC R6 `(eddyGradientMove) ;  /* 0xffffffdc065c7950 */ /* 0x000fea0003c3ffff */
.L_x_30:
[----:B------:R-:W-:-:S00]  /*2290*/  BRA `(.L_x_30) ;  /* 0xfffffffc00fc7947 */ /* 0x000fc0000383ffff */
[----:B------:R-:W-:-:S00]  /*22a0*/  NOP ;  /* 0x0000000000007918 */ /* 0x000fc00000000000 */
        /* <DEDUP_REMOVED lines=13> */
.L_x_32:


//--------------------- .nv.shared.reserved.0     --------------------------
	.section	.nv.shared.reserved.0,"aw",@nobits
	.weak		__nv_reservedSMEM_offset_0_alias
	.size		__nv_reservedSMEM_offset_0_alias, 0, 64
	.other		__nv_reservedSMEM_offset_0_alias,@"STO_CUDA_RESERVED_SHARED STV_DEFAULT"
__nv_reservedSMEM_offset_0_alias:
	.zero		0
	.zero		64


//--------------------- .nv.constant0.eddyGradientMove --------------------------
	.section	.nv.constant0.eddyGradientMove,"a",@progbits
	.sectionflags	@""
	.align	4
.nv.constant0.eddyGradientMove:
	.zero		988


//--------------------- SYMBOLS --------------------------

	.type		.nv.reservedSmem.offset0,@object
	.size		.nv.reservedSmem.offset0,0x4
